//
// Generated by NVIDIA NVVM Compiler
//
// Compiler Build ID: CL-36424714
// Cuda compilation tools, release 13.0, V13.0.88
// Based on NVVM 20.0.0
//

.version 9.0
.target sm_100
.address_size 64

	// .globl	_Z17vector_add_globalPKfS0_Pfi
.const .align 4 .f32 g_scale_constant;
// _ZZ19cluster_dsm_examplePiE13s_block_value has been demoted
.extern .shared .align 16 .b8 sdata[];

.visible .entry _Z17vector_add_globalPKfS0_Pfi(
	.param .u64 .ptr .align 1 _Z17vector_add_globalPKfS0_Pfi_param_0,
	.param .u64 .ptr .align 1 _Z17vector_add_globalPKfS0_Pfi_param_1,
	.param .u64 .ptr .align 1 _Z17vector_add_globalPKfS0_Pfi_param_2,
	.param .u32 _Z17vector_add_globalPKfS0_Pfi_param_3
)
{
	.reg .pred 	%p<2>;
	.reg .b32 	%r<6>;
	.reg .b32 	%f<4>;
	.reg .b64 	%rd<11>;

	ld.param.u64 	%rd1, [_Z17vector_add_globalPKfS0_Pfi_param_0];
	ld.param.u64 	%rd2, [_Z17vector_add_globalPKfS0_Pfi_param_1];
	ld.param.u64 	%rd3, [_Z17vector_add_globalPKfS0_Pfi_param_2];
	ld.param.u32 	%r2, [_Z17vector_add_globalPKfS0_Pfi_param_3];
	mov.u32 	%r3, %ctaid.x;
	mov.u32 	%r4, %ntid.x;
	mov.u32 	%r5, %tid.x;
	mad.lo.s32 	%r1, %r3, %r4, %r5;
	setp.ge.s32 	%p1, %r1, %r2;
	@%p1 bra 	$L__BB0_2;
	cvta.to.global.u64 	%rd4, %rd1;
	cvta.to.global.u64 	%rd5, %rd2;
	cvta.to.global.u64 	%rd6, %rd3;
	mul.wide.s32 	%rd7, %r1, 4;
	add.s64 	%rd8, %rd4, %rd7;
	ld.global.nc.f32 	%f1, [%rd8];
	add.s64 	%rd9, %rd5, %rd7;
	ld.global.nc.f32 	%f2, [%rd9];
	add.f32 	%f3, %f1, %f2;
	add.s64 	%rd10, %rd6, %rd7;
	st.global.f32 	[%rd10], %f3;
$L__BB0_2:
	ret;

}
	// .globl	_Z16block_sum_sharedPKfPfi
.visible .entry _Z16block_sum_sharedPKfPfi(
	.param .u64 .ptr .align 1 _Z16block_sum_sharedPKfPfi_param_0,
	.param .u64 .ptr .align 1 _Z16block_sum_sharedPKfPfi_param_1,
	.param .u32 _Z16block_sum_sharedPKfPfi_param_2
)
{
	.reg .pred 	%p<6>;
	.reg .b32 	%r<14>;
	.reg .b32 	%f<9>;
	.reg .b64 	%rd<9>;

	ld.param.u64 	%rd1, [_Z16block_sum_sharedPKfPfi_param_0];
	ld.param.u64 	%rd2, [_Z16block_sum_sharedPKfPfi_param_1];
	ld.param.u32 	%r8, [_Z16block_sum_sharedPKfPfi_param_2];
	mov.u32 	%r1, %ctaid.x;
	mov.u32 	%r13, %ntid.x;
	mov.u32 	%r3, %tid.x;
	mad.lo.s32 	%r4, %r1, %r13, %r3;
	setp.ge.s32 	%p1, %r4, %r8;
	mov.f32 	%f8, 0f00000000;
	@%p1 bra 	$L__BB1_2;
	cvta.to.global.u64 	%rd3, %rd1;
	mul.wide.s32 	%rd4, %r4, 4;
	add.s64 	%rd5, %rd3, %rd4;
	ld.global.nc.f32 	%f8, [%rd5];
$L__BB1_2:
	shl.b32 	%r9, %r3, 2;
	mov.u32 	%r10, sdata;
	add.s32 	%r5, %r10, %r9;
	st.shared.f32 	[%r5], %f8;
	bar.sync 	0;
	setp.lt.u32 	%p2, %r13, 2;
	@%p2 bra 	$L__BB1_6;
$L__BB1_3:
	shr.u32 	%r7, %r13, 1;
	setp.ge.u32 	%p3, %r3, %r7;
	@%p3 bra 	$L__BB1_5;
	shl.b32 	%r11, %r7, 2;
	add.s32 	%r12, %r5, %r11;
	ld.shared.f32 	%f4, [%r12];
	ld.shared.f32 	%f5, [%r5];
	add.f32 	%f6, %f4, %f5;
	st.shared.f32 	[%r5], %f6;
$L__BB1_5:
	bar.sync 	0;
	setp.gt.u32 	%p4, %r13, 3;
	mov.u32 	%r13, %r7;
	@%p4 bra 	$L__BB1_3;
$L__BB1_6:
	setp.ne.s32 	%p5, %r3, 0;
	@%p5 bra 	$L__BB1_8;
	ld.shared.f32 	%f7, [sdata];
	cvta.to.global.u64 	%rd6, %rd2;
	mul.wide.u32 	%rd7, %r1, 4;
	add.s64 	%rd8, %rd6, %rd7;
	st.global.f32 	[%rd8], %f7;
$L__BB1_8:
	ret;

}
	// .globl	_Z20local_memory_examplePfi
.visible .entry _Z20local_memory_examplePfi(
	.param .u64 .ptr .align 1 _Z20local_memory_examplePfi_param_0,
	.param .u32 _Z20local_memory_examplePfi_param_1
)
{
	.local .align 16 .b8 	__local_depot2[512];
	.reg .b64 	%SP;
	.reg .b64 	%SPL;
	.reg .pred 	%p<18>;
	.reg .b16 	%rs<7>;
	.reg .b32 	%r<65>;
	.reg .b32 	%f<98>;
	.reg .b64 	%rd<30>;

	mov.u64 	%SPL, __local_depot2;
	ld.param.u64 	%rd11, [_Z20local_memory_examplePfi_param_0];
	ld.param.u32 	%r31, [_Z20local_memory_examplePfi_param_1];
	add.u64 	%rd1, %SPL, 0;
	min.s32 	%r1, %r31, 128;
	setp.lt.s32 	%p1, %r31, 1;
	mov.f32 	%f97, 0f00000000;
	@%p1 bra 	$L__BB2_24;
	mov.u32 	%r2, %tid.x;
	and.b32  	%r3, %r1, 7;
	setp.lt.u32 	%p2, %r31, 8;
	mov.b32 	%r55, 0;
	@%p2 bra 	$L__BB2_4;
	and.b32  	%r55, %r1, 248;
	cvt.u16.u32 	%rs1, %r1;
	shr.u16 	%rs2, %rs1, 3;
	and.b16  	%rs3, %rs2, 31;
	mul.wide.u16 	%r33, %rs3, 8;
	neg.s32 	%r59, %r33;
	add.s64 	%rd27, %rd1, 16;
	add.s32 	%r58, %r2, 3;
$L__BB2_3:
	.pragma "nounroll";
	add.s32 	%r34, %r58, -3;
	cvt.rn.f32.u32 	%f15, %r34;
	add.s32 	%r35, %r58, -2;
	cvt.rn.f32.u32 	%f16, %r35;
	add.s32 	%r36, %r58, -1;
	cvt.rn.f32.u32 	%f17, %r36;
	add.s32 	%r37, %r58, 4;
	cvt.rn.f32.u32 	%f18, %r58;
	st.local.v4.f32 	[%rd27+-16], {%f15, %f16, %f17, %f18};
	add.s32 	%r38, %r58, 1;
	cvt.rn.f32.u32 	%f19, %r38;
	add.s32 	%r39, %r58, 2;
	cvt.rn.f32.u32 	%f20, %r39;
	add.s32 	%r40, %r58, 3;
	cvt.rn.f32.u32 	%f21, %r40;
	cvt.rn.f32.u32 	%f22, %r37;
	st.local.v4.f32 	[%rd27], {%f19, %f20, %f21, %f22};
	add.s32 	%r59, %r59, 8;
	add.s64 	%rd27, %rd27, 32;
	add.s32 	%r58, %r58, 8;
	setp.eq.s32 	%p3, %r59, 0;
	@%p3 bra 	$L__BB2_4;
	bra.uni 	$L__BB2_3;
$L__BB2_4:
	setp.eq.s32 	%p4, %r3, 0;
	@%p4 bra 	$L__BB2_12;
	and.b32  	%r8, %r1, 3;
	setp.lt.u32 	%p5, %r3, 4;
	@%p5 bra 	$L__BB2_7;
	add.s32 	%r41, %r55, %r2;
	cvt.rn.f32.u32 	%f23, %r41;
	mul.wide.u32 	%rd13, %r55, 4;
	add.s64 	%rd14, %rd1, %rd13;
	st.local.f32 	[%rd14], %f23;
	add.s32 	%r42, %r41, 1;
	cvt.rn.f32.u32 	%f24, %r42;
	st.local.f32 	[%rd14+4], %f24;
	add.s32 	%r43, %r41, 2;
	cvt.rn.f32.u32 	%f25, %r43;
	st.local.f32 	[%rd14+8], %f25;
	add.s32 	%r44, %r41, 3;
	cvt.rn.f32.u32 	%f26, %r44;
	st.local.f32 	[%rd14+12], %f26;
	add.s32 	%r55, %r55, 4;
$L__BB2_7:
	setp.eq.s32 	%p6, %r8, 0;
	@%p6 bra 	$L__BB2_12;
	setp.eq.s32 	%p7, %r8, 1;
	@%p7 bra 	$L__BB2_10;
	add.s32 	%r45, %r55, %r2;
	cvt.rn.f32.u32 	%f27, %r45;
	mul.wide.u32 	%rd15, %r55, 4;
	add.s64 	%rd16, %rd1, %rd15;
	st.local.f32 	[%rd16], %f27;
	add.s32 	%r46, %r45, 1;
	cvt.rn.f32.u32 	%f28, %r46;
	st.local.f32 	[%rd16+4], %f28;
	add.s32 	%r55, %r55, 2;
$L__BB2_10:
	and.b32  	%r47, %r1, 1;
	setp.eq.b32 	%p8, %r47, 1;
	not.pred 	%p9, %p8;
	@%p9 bra 	$L__BB2_12;
	add.s32 	%r48, %r55, %r2;
	cvt.rn.f32.u32 	%f29, %r48;
	mul.wide.u32 	%rd17, %r55, 4;
	add.s64 	%rd18, %rd1, %rd17;
	st.local.f32 	[%rd18], %f29;
$L__BB2_12:
	and.b32  	%r13, %r1, 15;
	setp.lt.u32 	%p10, %r31, 16;
	mov.f32 	%f97, 0f00000000;
	mov.b32 	%r61, 0;
	@%p10 bra 	$L__BB2_15;
	and.b32  	%r61, %r1, 240;
	cvt.u16.u32 	%rs4, %r1;
	shr.u16 	%rs5, %rs4, 4;
	and.b16  	%rs6, %rs5, 15;
	mul.wide.u16 	%r50, %rs6, 16;
	neg.s32 	%r60, %r50;
	add.s64 	%rd28, %rd1, 32;
	mov.f32 	%f97, 0f00000000;
$L__BB2_14:
	.pragma "nounroll";
	ld.local.v4.f32 	{%f33, %f34, %f35, %f36}, [%rd28+-32];
	add.f32 	%f37, %f97, %f33;
	add.f32 	%f38, %f37, %f34;
	add.f32 	%f39, %f38, %f35;
	add.f32 	%f40, %f39, %f36;
	ld.local.v4.f32 	{%f41, %f42, %f43, %f44}, [%rd28+-16];
	add.f32 	%f45, %f40, %f41;
	add.f32 	%f46, %f45, %f42;
	add.f32 	%f47, %f46, %f43;
	add.f32 	%f48, %f47, %f44;
	ld.local.v4.f32 	{%f49, %f50, %f51, %f52}, [%rd28];
	add.f32 	%f53, %f48, %f49;
	add.f32 	%f54, %f53, %f50;
	add.f32 	%f55, %f54, %f51;
	add.f32 	%f56, %f55, %f52;
	ld.local.v4.f32 	{%f57, %f58, %f59, %f60}, [%rd28+16];
	add.f32 	%f61, %f56, %f57;
	add.f32 	%f62, %f61, %f58;
	add.f32 	%f63, %f62, %f59;
	add.f32 	%f97, %f63, %f60;
	add.s32 	%r60, %r60, 16;
	add.s64 	%rd28, %rd28, 64;
	setp.ne.s32 	%p11, %r60, 0;
	@%p11 bra 	$L__BB2_14;
$L__BB2_15:
	setp.eq.s32 	%p12, %r13, 0;
	@%p12 bra 	$L__BB2_24;
	setp.lt.u32 	%p13, %r13, 8;
	@%p13 bra 	$L__BB2_18;
	mul.wide.u32 	%rd19, %r61, 4;
	add.s64 	%rd20, %rd1, %rd19;
	ld.local.f32 	%f65, [%rd20];
	add.f32 	%f66, %f97, %f65;
	ld.local.f32 	%f67, [%rd20+4];
	add.f32 	%f68, %f66, %f67;
	ld.local.f32 	%f69, [%rd20+8];
	add.f32 	%f70, %f68, %f69;
	ld.local.f32 	%f71, [%rd20+12];
	add.f32 	%f72, %f70, %f71;
	ld.local.f32 	%f73, [%rd20+16];
	add.f32 	%f74, %f72, %f73;
	ld.local.f32 	%f75, [%rd20+20];
	add.f32 	%f76, %f74, %f75;
	ld.local.f32 	%f77, [%rd20+24];
	add.f32 	%f78, %f76, %f77;
	ld.local.f32 	%f79, [%rd20+28];
	add.f32 	%f97, %f78, %f79;
	add.s32 	%r61, %r61, 8;
$L__BB2_18:
	setp.eq.s32 	%p14, %r3, 0;
	@%p14 bra 	$L__BB2_24;
	and.b32  	%r25, %r1, 3;
	setp.lt.u32 	%p15, %r3, 4;
	@%p15 bra 	$L__BB2_21;
	mul.wide.u32 	%rd21, %r61, 4;
	add.s64 	%rd22, %rd1, %rd21;
	ld.local.f32 	%f81, [%rd22];
	add.f32 	%f82, %f97, %f81;
	ld.local.f32 	%f83, [%rd22+4];
	add.f32 	%f84, %f82, %f83;
	ld.local.f32 	%f85, [%rd22+8];
	add.f32 	%f86, %f84, %f85;
	ld.local.f32 	%f87, [%rd22+12];
	add.f32 	%f97, %f86, %f87;
	add.s32 	%r61, %r61, 4;
$L__BB2_21:
	setp.eq.s32 	%p16, %r25, 0;
	@%p16 bra 	$L__BB2_24;
	mul.wide.u32 	%rd23, %r61, 4;
	add.s64 	%rd29, %rd1, %rd23;
	neg.s32 	%r64, %r25;
$L__BB2_23:
	.pragma "nounroll";
	ld.local.f32 	%f88, [%rd29];
	add.f32 	%f97, %f97, %f88;
	add.s64 	%rd29, %rd29, 4;
	add.s32 	%r64, %r64, 1;
	setp.ne.s32 	%p17, %r64, 0;
	@%p17 bra 	$L__BB2_23;
$L__BB2_24:
	cvta.to.global.u64 	%rd24, %rd11;
	mov.u32 	%r51, %ctaid.x;
	mov.u32 	%r52, %ntid.x;
	mov.u32 	%r53, %tid.x;
	mad.lo.s32 	%r54, %r51, %r52, %r53;
	mul.wide.s32 	%rd25, %r54, 4;
	add.s64 	%rd26, %rd24, %rd25;
	st.global.f32 	[%rd26], %f97;
	ret;

}
	// .globl	_Z19scale_with_constantPKfPfi
.visible .entry _Z19scale_with_constantPKfPfi(
	.param .u64 .ptr .align 1 _Z19scale_with_constantPKfPfi_param_0,
	.param .u64 .ptr .align 1 _Z19scale_with_constantPKfPfi_param_1,
	.param .u32 _Z19scale_with_constantPKfPfi_param_2
)
{
	.reg .pred 	%p<2>;
	.reg .b32 	%r<6>;
	.reg .b32 	%f<4>;
	.reg .b64 	%rd<8>;

	ld.param.u64 	%rd1, [_Z19scale_with_constantPKfPfi_param_0];
	ld.param.u64 	%rd2, [_Z19scale_with_constantPKfPfi_param_1];
	ld.param.u32 	%r2, [_Z19scale_with_constantPKfPfi_param_2];
	mov.u32 	%r3, %ctaid.x;
	mov.u32 	%r4, %ntid.x;
	mov.u32 	%r5, %tid.x;
	mad.lo.s32 	%r1, %r3, %r4, %r5;
	setp.ge.s32 	%p1, %r1, %r2;
	@%p1 bra 	$L__BB3_2;
	cvta.to.global.u64 	%rd3, %rd1;
	cvta.to.global.u64 	%rd4, %rd2;
	ld.const.f32 	%f1, [g_scale_constant];
	mul.wide.s32 	%rd5, %r1, 4;
	add.s64 	%rd6, %rd3, %rd5;
	ld.global.nc.f32 	%f2, [%rd6];
	mul.f32 	%f3, %f1, %f2;
	add.s64 	%rd7, %rd4, %rd5;
	st.global.f32 	[%rd7], %f3;
$L__BB3_2:
	ret;

}
	// .globl	_Z20texture_read_exampleyPfi
.visible .entry _Z20texture_read_exampleyPfi(
	.param .u64 _Z20texture_read_exampleyPfi_param_0,
	.param .u64 .ptr .align 1 _Z20texture_read_exampleyPfi_param_1,
	.param .u32 _Z20texture_read_exampleyPfi_param_2
)
{
	.reg .pred 	%p<2>;
	.reg .b32 	%r<6>;
	.reg .b32 	%f<5>;
	.reg .b64 	%rd<6>;

	ld.param.u64 	%rd1, [_Z20texture_read_exampleyPfi_param_0];
	ld.param.u64 	%rd2, [_Z20texture_read_exampleyPfi_param_1];
	ld.param.u32 	%r2, [_Z20texture_read_exampleyPfi_param_2];
	mov.u32 	%r3, %ctaid.x;
	mov.u32 	%r4, %ntid.x;
	mov.u32 	%r5, %tid.x;
	mad.lo.s32 	%r1, %r3, %r4, %r5;
	setp.ge.s32 	%p1, %r1, %r2;
	@%p1 bra 	$L__BB4_2;
	cvta.to.global.u64 	%rd3, %rd2;
	tex.1d.v4.f32.s32 	{%f1, %f2, %f3, %f4}, [%rd1, {%r1}];
	mul.wide.s32 	%rd4, %r1, 4;
	add.s64 	%rd5, %rd3, %rd4;
	st.global.f32 	[%rd5], %f1;
$L__BB4_2:
	ret;

}
	// .globl	_Z19cluster_dsm_examplePi
.visible .entry _Z19cluster_dsm_examplePi(
	.param .u64 .ptr .align 1 _Z19cluster_dsm_examplePi_param_0
)
.explicitcluster
.reqnctapercluster 2, 1, 1
{
	.reg .pred 	%p<12>;
	.reg .b32 	%r<140>;
	.reg .b64 	%rd<42>;
	// demoted variable
	.shared .align 4 .u32 _ZZ19cluster_dsm_examplePiE13s_block_value;
	ld.param.u64 	%rd1, [_Z19cluster_dsm_examplePi_param_0];
	mov.u32 	%r1, %cluster_ctarank;
	mov.u32 	%r2, %cluster_nctarank;
	mov.u32 	%r3, %tid.x;
	setp.ne.s32 	%p1, %r3, 0;
	@%p1 bra 	$L__BB5_2;
	st.shared.u32 	[_ZZ19cluster_dsm_examplePiE13s_block_value], %r1;
$L__BB5_2:
	bar.sync 	0;
	barrier.cluster.arrive;
	barrier.cluster.wait;
	or.b32  	%r33, %r1, %r3;
	setp.ne.s32 	%p2, %r33, 0;
	@%p2 bra 	$L__BB5_17;
	setp.eq.s32 	%p3, %r2, 0;
	mov.b32 	%r139, 0;
	@%p3 bra 	$L__BB5_16;
	and.b32  	%r4, %r2, 15;
	setp.lt.u32 	%p4, %r2, 16;
	mov.b32 	%r131, 0;
	mov.u32 	%r139, %r131;
	@%p4 bra 	$L__BB5_7;
	and.b32  	%r131, %r2, -16;
	mov.b32 	%r125, 0;
	mov.u32 	%r38, _ZZ19cluster_dsm_examplePiE13s_block_value;
	cvt.u64.u32 	%rd2, %r38;
	mov.u32 	%r139, %r125;
$L__BB5_6:
	.pragma "nounroll";
	cvta.shared.u64 	%rd3, %rd2;
	mapa.u64	%rd4, %rd3, %r125;
	ld.u32 	%r39, [%rd4];
	add.s32 	%r40, %r39, %r139;
	add.s32 	%r41, %r125, 1;
	mapa.u64	%rd5, %rd3, %r41;
	ld.u32 	%r42, [%rd5];
	add.s32 	%r43, %r42, %r40;
	add.s32 	%r44, %r125, 2;
	mapa.u64	%rd6, %rd3, %r44;
	ld.u32 	%r45, [%rd6];
	add.s32 	%r46, %r45, %r43;
	add.s32 	%r47, %r125, 3;
	mapa.u64	%rd7, %rd3, %r47;
	ld.u32 	%r48, [%rd7];
	add.s32 	%r49, %r48, %r46;
	add.s32 	%r50, %r125, 4;
	mapa.u64	%rd8, %rd3, %r50;
	ld.u32 	%r51, [%rd8];
	add.s32 	%r52, %r51, %r49;
	add.s32 	%r53, %r125, 5;
	mapa.u64	%rd9, %rd3, %r53;
	ld.u32 	%r54, [%rd9];
	add.s32 	%r55, %r54, %r52;
	add.s32 	%r56, %r125, 6;
	mapa.u64	%rd10, %rd3, %r56;
	ld.u32 	%r57, [%rd10];
	add.s32 	%r58, %r57, %r55;
	add.s32 	%r59, %r125, 7;
	mapa.u64	%rd11, %rd3, %r59;
	ld.u32 	%r60, [%rd11];
	add.s32 	%r61, %r60, %r58;
	add.s32 	%r62, %r125, 8;
	mapa.u64	%rd12, %rd3, %r62;
	ld.u32 	%r63, [%rd12];
	add.s32 	%r64, %r63, %r61;
	add.s32 	%r65, %r125, 9;
	mapa.u64	%rd13, %rd3, %r65;
	ld.u32 	%r66, [%rd13];
	add.s32 	%r67, %r66, %r64;
	add.s32 	%r68, %r125, 10;
	mapa.u64	%rd14, %rd3, %r68;
	ld.u32 	%r69, [%rd14];
	add.s32 	%r70, %r69, %r67;
	add.s32 	%r71, %r125, 11;
	mapa.u64	%rd15, %rd3, %r71;
	ld.u32 	%r72, [%rd15];
	add.s32 	%r73, %r72, %r70;
	add.s32 	%r74, %r125, 12;
	mapa.u64	%rd16, %rd3, %r74;
	ld.u32 	%r75, [%rd16];
	add.s32 	%r76, %r75, %r73;
	add.s32 	%r77, %r125, 13;
	mapa.u64	%rd17, %rd3, %r77;
	ld.u32 	%r78, [%rd17];
	add.s32 	%r79, %r78, %r76;
	add.s32 	%r80, %r125, 14;
	mapa.u64	%rd18, %rd3, %r80;
	ld.u32 	%r81, [%rd18];
	add.s32 	%r82, %r81, %r79;
	add.s32 	%r83, %r125, 15;
	mapa.u64	%rd19, %rd3, %r83;
	ld.u32 	%r84, [%rd19];
	add.s32 	%r139, %r84, %r82;
	add.s32 	%r125, %r125, 16;
	setp.ne.s32 	%p5, %r125, %r131;
	@%p5 bra 	$L__BB5_6;
$L__BB5_7:
	setp.eq.s32 	%p6, %r4, 0;
	@%p6 bra 	$L__BB5_16;
	and.b32  	%r13, %r2, 7;
	setp.lt.u32 	%p7, %r4, 8;
	@%p7 bra 	$L__BB5_10;
	mov.u32 	%r86, _ZZ19cluster_dsm_examplePiE13s_block_value;
	cvt.u64.u32 	%rd20, %r86;
	cvta.shared.u64 	%rd21, %rd20;
	mapa.u64	%rd22, %rd21, %r131;
	ld.u32 	%r87, [%rd22];
	add.s32 	%r88, %r87, %r139;
	add.s32 	%r89, %r131, 1;
	mapa.u64	%rd23, %rd21, %r89;
	ld.u32 	%r90, [%rd23];
	add.s32 	%r91, %r90, %r88;
	add.s32 	%r92, %r131, 2;
	mapa.u64	%rd24, %rd21, %r92;
	ld.u32 	%r93, [%rd24];
	add.s32 	%r94, %r93, %r91;
	add.s32 	%r95, %r131, 3;
	mapa.u64	%rd25, %rd21, %r95;
	ld.u32 	%r96, [%rd25];
	add.s32 	%r97, %r96, %r94;
	add.s32 	%r98, %r131, 4;
	mapa.u64	%rd26, %rd21, %r98;
	ld.u32 	%r99, [%rd26];
	add.s32 	%r100, %r99, %r97;
	add.s32 	%r101, %r131, 5;
	mapa.u64	%rd27, %rd21, %r101;
	ld.u32 	%r102, [%rd27];
	add.s32 	%r103, %r102, %r100;
	add.s32 	%r104, %r131, 6;
	mapa.u64	%rd28, %rd21, %r104;
	ld.u32 	%r105, [%rd28];
	add.s32 	%r106, %r105, %r103;
	add.s32 	%r107, %r131, 7;
	mapa.u64	%rd29, %rd21, %r107;
	ld.u32 	%r108, [%rd29];
	add.s32 	%r139, %r108, %r106;
	add.s32 	%r131, %r131, 8;
$L__BB5_10:
	setp.eq.s32 	%p8, %r13, 0;
	@%p8 bra 	$L__BB5_16;
	and.b32  	%r19, %r2, 3;
	setp.lt.u32 	%p9, %r13, 4;
	@%p9 bra 	$L__BB5_13;
	mov.u32 	%r110, _ZZ19cluster_dsm_examplePiE13s_block_value;
	cvt.u64.u32 	%rd30, %r110;
	cvta.shared.u64 	%rd31, %rd30;
	mapa.u64	%rd32, %rd31, %r131;
	ld.u32 	%r111, [%rd32];
	add.s32 	%r112, %r111, %r139;
	add.s32 	%r113, %r131, 1;
	mapa.u64	%rd33, %rd31, %r113;
	ld.u32 	%r114, [%rd33];
	add.s32 	%r115, %r114, %r112;
	add.s32 	%r116, %r131, 2;
	mapa.u64	%rd34, %rd31, %r116;
	ld.u32 	%r117, [%rd34];
	add.s32 	%r118, %r117, %r115;
	add.s32 	%r119, %r131, 3;
	mapa.u64	%rd35, %rd31, %r119;
	ld.u32 	%r120, [%rd35];
	add.s32 	%r139, %r120, %r118;
	add.s32 	%r131, %r131, 4;
$L__BB5_13:
	setp.eq.s32 	%p10, %r19, 0;
	@%p10 bra 	$L__BB5_16;
	neg.s32 	%r136, %r19;
	mov.u32 	%r121, _ZZ19cluster_dsm_examplePiE13s_block_value;
	cvt.u64.u32 	%rd36, %r121;
$L__BB5_15:
	.pragma "nounroll";
	cvta.shared.u64 	%rd37, %rd36;
	mapa.u64	%rd38, %rd37, %r131;
	ld.u32 	%r122, [%rd38];
	add.s32 	%r139, %r122, %r139;
	add.s32 	%r131, %r131, 1;
	add.s32 	%r136, %r136, 1;
	setp.ne.s32 	%p11, %r136, 0;
	@%p11 bra 	$L__BB5_15;
$L__BB5_16:
	mov.u32 	%r123, %ctaid.x;
	sub.s32 	%r124, %r123, %r1;
	cvta.to.global.u64 	%rd39, %rd1;
	mul.wide.u32 	%rd40, %r124, 4;
	add.s64 	%rd41, %rd39, %rd40;
	st.global.u32 	[%rd41], %r139;
$L__BB5_17:
	barrier.cluster.arrive;
	barrier.cluster.wait;
	ret;

}


// ===== COMPILED SASS (sm_100) =====

	.target	sm_100

	.elftype	@"ET_EXEC"


//--------------------- .note.nv.tkinfo           --------------------------
	.section	.note.nv.tkinfo,"",@"SHT_NOTE"
	.sectionflags	@"SHF_NOTE_NV_TKINFO"
	.tkinfo
        /*0018*/ 	.word	0x00000002
        /*0030*/ 	.string	""
        /*0030*/ 	.string	"ptxas"
        /*0030*/ 	.string	"Cuda compilation tools, release 13.0, V13.0.88"
        /*0030*/ 	.string	"Build cuda_13.0.r13.0/compiler.36424714_0"
        /*0030*/ 	.string	"-arch sm_100 -m 64 "



//--------------------- .note.nv.cuinfo           --------------------------
	.section	.note.nv.cuinfo,"",@"SHT_NOTE"
	.sectionflags	@"SHF_NOTE_NV_CUINFO"
        /*0018*/ 	.short	0x0002
        /*001a*/ 	.short	0x0064
        /*001c*/ 	.short	0x0082
	.zero		2


//--------------------- .nv.info                  --------------------------
	.section	.nv.info,"",@"SHT_CUDA_INFO"
	.align	4


	//----- nvinfo : EIATTR_REGCOUNT
	.align		4
        /*0000*/ 	.byte	0x04, 0x2f
        /*0002*/ 	.short	(.L_2 - .L_1)
	.align		4
.L_1:
        /*0004*/ 	.word	index@(_Z17vector_add_globalPKfS0_Pfi)
        /*0008*/ 	.word	0x0000000c


	//----- nvinfo : EIATTR_FRAME_SIZE
	.align		4
.L_2:
        /*000c*/ 	.byte	0x04, 0x11
        /*000e*/ 	.short	(.L_4 - .L_3)
	.align		4
.L_3:
        /*0010*/ 	.word	index@(_Z17vector_add_globalPKfS0_Pfi)
        /*0014*/ 	.word	0x00000000


	//----- nvinfo : EIATTR_REGCOUNT
	.align		4
.L_4:
        /*0018*/ 	.byte	0x04, 0x2f
        /*001a*/ 	.short	(.L_6 - .L_5)
	.align		4
.L_5:
        /*001c*/ 	.word	index@(_Z16block_sum_sharedPKfPfi)
        /*0020*/ 	.word	0x0000000b


	//----- nvinfo : EIATTR_FRAME_SIZE
	.align		4
.L_6:
        /*0024*/ 	.byte	0x04, 0x11
        /*0026*/ 	.short	(.L_8 - .L_7)
	.align		4
.L_7:
        /*0028*/ 	.word	index@(_Z16block_sum_sharedPKfPfi)
        /*002c*/ 	.word	0x00000000


	//----- nvinfo : EIATTR_REGCOUNT
	.align		4
.L_8:
        /*0030*/ 	.byte	0x04, 0x2f
        /*0032*/ 	.short	(.L_10 - .L_9)
	.align		4
.L_9:
        /*0034*/ 	.word	index@(_Z20local_memory_examplePfi)
        /*0038*/ 	.word	0x0000001a


	//----- nvinfo : EIATTR_FRAME_SIZE
	.align		4
.L_10:
        /*003c*/ 	.byte	0x04, 0x11
        /*003e*/ 	.short	(.L_12 - .L_11)
	.align		4
.L_11:
        /*0040*/ 	.word	index@(_Z20local_memory_examplePfi)
        /*0044*/ 	.word	0x00000200


	//----- nvinfo : EIATTR_REGCOUNT
	.align		4
.L_12:
        /*0048*/ 	.byte	0x04, 0x2f
        /*004a*/ 	.short	(.L_14 - .L_13)
	.align		4
.L_13:
        /*004c*/ 	.word	index@(_Z19scale_with_constantPKfPfi)
        /*0050*/ 	.word	0x0000000a


	//----- nvinfo : EIATTR_FRAME_SIZE
	.align		4
.L_14:
        /*0054*/ 	.byte	0x04, 0x11
        /*0056*/ 	.short	(.L_16 - .L_15)
	.align		4
.L_15:
        /*0058*/ 	.word	index@(_Z19scale_with_constantPKfPfi)
        /*005c*/ 	.word	0x00000000


	//----- nvinfo : EIATTR_REGCOUNT
	.align		4
.L_16:
        /*0060*/ 	.byte	0x04, 0x2f
        /*0062*/ 	.short	(.L_18 - .L_17)
	.align		4
.L_17:
        /*0064*/ 	.word	index@(_Z20texture_read_exampleyPfi)
        /*0068*/ 	.word	0x0000000a


	//----- nvinfo : EIATTR_FRAME_SIZE
	.align		4
.L_18:
        /*006c*/ 	.byte	0x04, 0x11
        /*006e*/ 	.short	(.L_20 - .L_19)
	.align		4
.L_19:
        /*0070*/ 	.word	index@(_Z20texture_read_exampleyPfi)
        /*0074*/ 	.word	0x00000000


	//----- nvinfo : EIATTR_REGCOUNT
	.align		4
.L_20:
        /*0078*/ 	.byte	0x04, 0x2f
        /*007a*/ 	.short	(.L_22 - .L_21)
	.align		4
.L_21:
        /*007c*/ 	.word	index@(_Z19cluster_dsm_examplePi)
        /*0080*/ 	.word	0x00000020


	//----- nvinfo : EIATTR_FRAME_SIZE
	.align		4
.L_22:
        /*0084*/ 	.byte	0x04, 0x11
        /*0086*/ 	.short	(.L_24 - .L_23)
	.align		4
.L_23:
        /*0088*/ 	.word	index@(_Z19cluster_dsm_examplePi)
        /*008c*/ 	.word	0x00000000


	//----- nvinfo : EIATTR_MIN_STACK_SIZE
	.align		4
.L_24:
        /*0090*/ 	.byte	0x04, 0x12
        /*0092*/ 	.short	(.L_26 - .L_25)
	.align		4
.L_25:
        /*0094*/ 	.word	index@(_Z19cluster_dsm_examplePi)
        /*0098*/ 	.word	0x00000000


	//----- nvinfo : EIATTR_MIN_STACK_SIZE
	.align		4
.L_26:
        /*009c*/ 	.byte	0x04, 0x12
        /*009e*/ 	.short	(.L_28 - .L_27)
	.align		4
.L_27:
        /*00a0*/ 	.word	index@(_Z20texture_read_exampleyPfi)
        /*00a4*/ 	.word	0x00000000


	//----- nvinfo : EIATTR_MIN_STACK_SIZE
	.align		4
.L_28:
        /*00a8*/ 	.byte	0x04, 0x12
        /*00aa*/ 	.short	(.L_30 - .L_29)
	.align		4
.L_29:
        /*00ac*/ 	.word	index@(_Z19scale_with_constantPKfPfi)
        /*00b0*/ 	.word	0x00000000


	//----- nvinfo : EIATTR_MIN_STACK_SIZE
	.align		4
.L_30:
        /*00b4*/ 	.byte	0x04, 0x12
        /*00b6*/ 	.short	(.L_32 - .L_31)
	.align		4
.L_31:
        /*00b8*/ 	.word	index@(_Z20local_memory_examplePfi)
        /*00bc*/ 	.word	0x00000200


	//----- nvinfo : EIATTR_MIN_STACK_SIZE
	.align		4
.L_32:
        /*00c0*/ 	.byte	0x04, 0x12
        /*00c2*/ 	.short	(.L_34 - .L_33)
	.align		4
.L_33:
        /*00c4*/ 	.word	index@(_Z16block_sum_sharedPKfPfi)
        /*00c8*/ 	.word	0x00000000


	//----- nvinfo : EIATTR_MIN_STACK_SIZE
	.align		4
.L_34:
        /*00cc*/ 	.byte	0x04, 0x12
        /*00ce*/ 	.short	(.L_36 - .L_35)
	.align		4
.L_35:
        /*00d0*/ 	.word	index@(_Z17vector_add_globalPKfS0_Pfi)
        /*00d4*/ 	.word	0x00000000
.L_36:


//--------------------- .nv.compat                --------------------------
	.section	.nv.compat,"",@"SHT_CUDA_COMPAT_INFO"
	.align	4
        /*0000*/ 	.byte	0x02, 0x09, 0x00, 0x00, 0x02, 0x02, 0x02, 0x00, 0x02, 0x05, 0x05, 0x00, 0x03, 0x07, 0x01, 0x01
        /*0010*/ 	.byte	0x02, 0x03, 0x00, 0x00, 0x02, 0x06, 0x01, 0x00, 0x04, 0x0b, 0x08, 0x00, 0x09, 0x00, 0x00, 0x00
        /*0020*/ 	.byte	0x00, 0x00, 0x00, 0x00


//--------------------- .nv.info._Z19cluster_dsm_examplePi --------------------------
	.section	.nv.info._Z19cluster_dsm_examplePi,"",@"SHT_CUDA_INFO"
	.sectionflags	@""
	.align	4


	//----- nvinfo : EIATTR_CUDA_API_VERSION
	.align		4
        /*0000*/ 	.byte	0x04, 0x37
        /*0002*/ 	.short	(.L_38 - .L_37)
.L_37:
        /*0004*/ 	.word	0x00000082


	//----- nvinfo : EIATTR_KPARAM_INFO
	.align		4
.L_38:
        /*0008*/ 	.byte	0x04, 0x17
        /*000a*/ 	.short	(.L_40 - .L_39)
.L_39:
        /*000c*/ 	.word	0x00000000
        /*0010*/ 	.short	0x0000
        /*0012*/ 	.short	0x0000
        /*0014*/ 	.byte	0x00, 0xf5, 0x21, 0x00


	//----- nvinfo : EIATTR_EXPLICIT_CLUSTER
	.align		4
.L_40:
        /*0018*/ 	.byte	0x01, 0x3e
	.zero		2


	//----- nvinfo : EIATTR_CTA_PER_CLUSTER
	.align		4
        /*001c*/ 	.byte	0x04, 0x3d
        /*001e*/ 	.short	(.L_42 - .L_41)
.L_41:
        /*0020*/ 	.word	0x00000002
        /*0024*/ 	.word	0x00000001
        /*0028*/ 	.word	0x00000001


	//----- nvinfo : EIATTR_SPARSE_MMA_MASK
	.align		4
.L_42:
        /*002c*/ 	.byte	0x03, 0x50
        /*002e*/ 	.short	0x0000


	//----- nvinfo : EIATTR_MAXREG_COUNT
	.align		4
        /*0030*/ 	.byte	0x03, 0x1b
        /*0032*/ 	.short	0x00ff


	//----- nvinfo : EIATTR_NUM_BARRIERS
	.align		4
        /*0034*/ 	.byte	0x02, 0x4c
        /*0036*/ 	.byte	0x01
	.zero		1


	//----- nvinfo : EIATTR_MERCURY_ISA_VERSION
	.align		4
        /*0038*/ 	.byte	0x03, 0x5f
        /*003a*/ 	.short	0x0101


	//----- nvinfo : EIATTR_VRC_CTA_INIT_COUNT
	.align		4
        /*003c*/ 	.byte	0x02, 0x4a
	.zero		1
	.zero		1


	//----- nvinfo : EIATTR_EXIT_INSTR_OFFSETS
	.align		4
        /*0040*/ 	.byte	0x04, 0x1c
        /*0042*/ 	.short	(.L_44 - .L_43)


	//   ....[0]....
.L_43:
        /*0044*/ 	.word	0x00000d50


	//----- nvinfo : EIATTR_CRS_STACK_SIZE
	.align		4
.L_44:
        /*0048*/ 	.byte	0x04, 0x1e
        /*004a*/ 	.short	(.L_46 - .L_45)
.L_45:
        /*004c*/ 	.word	0x00000000


	//----- nvinfo : EIATTR_CBANK_PARAM_SIZE
	.align		4
.L_46:
        /*0050*/ 	.byte	0x03, 0x19
        /*0052*/ 	.short	0x0008


	//----- nvinfo : EIATTR_PARAM_CBANK
	.align		4
        /*0054*/ 	.byte	0x04, 0x0a
        /*0056*/ 	.short	(.L_48 - .L_47)
	.align		4
.L_47:
        /*0058*/ 	.word	index@(.nv.constant0._Z19cluster_dsm_examplePi)
        /*005c*/ 	.short	0x0380
        /*005e*/ 	.short	0x0008


	//----- nvinfo : EIATTR_SW_WAR
	.align		4
.L_48:
        /*0060*/ 	.byte	0x04, 0x36
        /*0062*/ 	.short	(.L_50 - .L_49)
.L_49:
        /*0064*/ 	.word	0x00000008
.L_50:


//--------------------- .nv.info._Z20texture_read_exampleyPfi --------------------------
	.section	.nv.info._Z20texture_read_exampleyPfi,"",@"SHT_CUDA_INFO"
	.sectionflags	@""
	.align	4


	//----- nvinfo : EIATTR_CUDA_API_VERSION
	.align		4
        /*0000*/ 	.byte	0x04, 0x37
        /*0002*/ 	.short	(.L_52 - .L_51)
.L_51:
        /*0004*/ 	.word	0x00000082


	//----- nvinfo : EIATTR_KPARAM_INFO
	.align		4
.L_52:
        /*0008*/ 	.byte	0x04, 0x17
        /*000a*/ 	.short	(.L_54 - .L_53)
.L_53:
        /*000c*/ 	.word	0x00000000
        /*0010*/ 	.short	0x0002
        /*0012*/ 	.short	0x0010
        /*0014*/ 	.byte	0x00, 0xf0, 0x11, 0x00


	//----- nvinfo : EIATTR_KPARAM_INFO
	.align		4
.L_54:
        /*0018*/ 	.byte	0x04, 0x17
        /*001a*/ 	.short	(.L_56 - .L_55)
.L_55:
        /*001c*/ 	.word	0x00000000
        /*0020*/ 	.short	0x0001
        /*0022*/ 	.short	0x0008
        /*0024*/ 	.byte	0x00, 0xf5, 0x21, 0x00


	//----- nvinfo : EIATTR_KPARAM_INFO
	.align		4
.L_56:
        /*0028*/ 	.byte	0x04, 0x17
        /*002a*/ 	.short	(.L_58 - .L_57)
.L_57:
        /*002c*/ 	.word	0x00000000
        /*0030*/ 	.short	0x0000
        /*0032*/ 	.short	0x0000
        /*0034*/ 	.byte	0x00, 0xf0, 0x21, 0x00


	//----- nvinfo : EIATTR_SPARSE_MMA_MASK
	.align		4
.L_58:
        /*0038*/ 	.byte	0x03, 0x50
        /*003a*/ 	.short	0x0000


	//----- nvinfo : EIATTR_MAXREG_COUNT
	.align		4
        /*003c*/ 	.byte	0x03, 0x1b
        /*003e*/ 	.short	0x00ff


	//----- nvinfo : EIATTR_MERCURY_ISA_VERSION
	.align		4
        /*0040*/ 	.byte	0x03, 0x5f
        /*0042*/ 	.short	0x0101


	//----- nvinfo : EIATTR_VRC_CTA_INIT_COUNT
	.align		4
        /*0044*/ 	.byte	0x02, 0x4a
	.zero		1
	.zero		1


	//----- nvinfo : EIATTR_EXIT_INSTR_OFFSETS
	.align		4
        /*0048*/ 	.byte	0x04, 0x1c
        /*004a*/ 	.short	(.L_60 - .L_59)


	//   ....[0]....
.L_59:
        /*004c*/ 	.word	0x00000070


	//   ....[1]....
        /*0050*/ 	.word	0x000000f0


	//----- nvinfo : EIATTR_CBANK_PARAM_SIZE
	.align		4
.L_60:
        /*0054*/ 	.byte	0x03, 0x19
        /*0056*/ 	.short	0x0014


	//----- nvinfo : EIATTR_PARAM_CBANK
	.align		4
        /*0058*/ 	.byte	0x04, 0x0a
        /*005a*/ 	.short	(.L_62 - .L_61)
	.align		4
.L_61:
        /*005c*/ 	.word	index@(.nv.constant0._Z20texture_read_exampleyPfi)
        /*0060*/ 	.short	0x0380
        /*0062*/ 	.short	0x0014


	//----- nvinfo : EIATTR_SW_WAR
	.align		4
.L_62:
        /*0064*/ 	.byte	0x04, 0x36
        /*0066*/ 	.short	(.L_64 - .L_63)
.L_63:
        /*0068*/ 	.word	0x00000008
.L_64:


//--------------------- .nv.info._Z19scale_with_constantPKfPfi --------------------------
	.section	.nv.info._Z19scale_with_constantPKfPfi,"",@"SHT_CUDA_INFO"
	.sectionflags	@""
	.align	4


	//----- nvinfo : EIATTR_CUDA_API_VERSION
	.align		4
        /*0000*/ 	.byte	0x04, 0x37
        /*0002*/ 	.short	(.L_66 - .L_65)
.L_65:
        /*0004*/ 	.word	0x00000082


	//----- nvinfo : EIATTR_KPARAM_INFO
	.align		4
.L_66:
        /*0008*/ 	.byte	0x04, 0x17
        /*000a*/ 	.short	(.L_68 - .L_67)
.L_67:
        /*000c*/ 	.word	0x00000000
        /*0010*/ 	.short	0x0002
        /*0012*/ 	.short	0x0010
        /*0014*/ 	.byte	0x00, 0xf0, 0x11, 0x00


	//----- nvinfo : EIATTR_KPARAM_INFO
	.align		4
.L_68:
        /*0018*/ 	.byte	0x04, 0x17
        /*001a*/ 	.short	(.L_70 - .L_69)
.L_69:
        /*001c*/ 	.word	0x00000000
        /*0020*/ 	.short	0x0001
        /*0022*/ 	.short	0x0008
        /*0024*/ 	.byte	0x00, 0xf5, 0x21, 0x00


	//----- nvinfo : EIATTR_KPARAM_INFO
	.align		4
.L_70:
        /*0028*/ 	.byte	0x04, 0x17
        /*002a*/ 	.short	(.L_72 - .L_71)
.L_71:
        /*002c*/ 	.word	0x00000000
        /*0030*/ 	.short	0x0000
        /*0032*/ 	.short	0x0000
        /*0034*/ 	.byte	0x00, 0xf5, 0x21, 0x00


	//----- nvinfo : EIATTR_SPARSE_MMA_MASK
	.align		4
.L_72:
        /*0038*/ 	.byte	0x03, 0x50
        /*003a*/ 	.short	0x0000


	//----- nvinfo : EIATTR_MAXREG_COUNT
	.align		4
        /*003c*/ 	.byte	0x03, 0x1b
        /*003e*/ 	.short	0x00ff


	//----- nvinfo : EIATTR_MERCURY_ISA_VERSION
	.align		4
        /*0040*/ 	.byte	0x03, 0x5f
        /*0042*/ 	.short	0x0101


	//----- nvinfo : EIATTR_VRC_CTA_INIT_COUNT
	.align		4
        /*0044*/ 	.byte	0x02, 0x4a
	.zero		1
	.zero		1


	//----- nvinfo : EIATTR_EXIT_INSTR_OFFSETS
	.align		4
        /*0048*/ 	.byte	0x04, 0x1c
        /*004a*/ 	.short	(.L_74 - .L_73)


	//   ....[0]....
.L_73:
        /*004c*/ 	.word	0x00000070


	//   ....[1]....
        /*0050*/ 	.word	0x00000110


	//----- nvinfo : EIATTR_CBANK_PARAM_SIZE
	.align		4
.L_74:
        /*0054*/ 	.byte	0x03, 0x19
        /*0056*/ 	.short	0x0014


	//----- nvinfo : EIATTR_PARAM_CBANK
	.align		4
        /*0058*/ 	.byte	0x04, 0x0a
        /*005a*/ 	.short	(.L_76 - .L_75)
	.align		4
.L_75:
        /*005c*/ 	.word	index@(.nv.constant0._Z19scale_with_constantPKfPfi)
        /*0060*/ 	.short	0x0380
        /*0062*/ 	.short	0x0014


	//----- nvinfo : EIATTR_SW_WAR
	.align		4
.L_76:
        /*0064*/ 	.byte	0x04, 0x36
        /*0066*/ 	.short	(.L_78 - .L_77)
.L_77:
        /*0068*/ 	.word	0x00000008
.L_78:


//--------------------- .nv.info._Z20local_memory_examplePfi --------------------------
	.section	.nv.info._Z20local_memory_examplePfi,"",@"SHT_CUDA_INFO"
	.sectionflags	@""
	.align	4


	//----- nvinfo : EIATTR_CUDA_API_VERSION
	.align		4
        /*0000*/ 	.byte	0x04, 0x37
        /*0002*/ 	.short	(.L_80 - .L_79)
.L_79:
        /*0004*/ 	.word	0x00000082


	//----- nvinfo : EIATTR_KPARAM_INFO
	.align		4
.L_80:
        /*0008*/ 	.byte	0x04, 0x17
        /*000a*/ 	.short	(.L_82 - .L_81)
.L_81:
        /*000c*/ 	.word	0x00000000
        /*0010*/ 	.short	0x0001
        /*0012*/ 	.short	0x0008
        /*0014*/ 	.byte	0x00, 0xf0, 0x11, 0x00


	//----- nvinfo : EIATTR_KPARAM_INFO
	.align		4
.L_82:
        /*0018*/ 	.byte	0x04, 0x17
        /*001a*/ 	.short	(.L_84 - .L_83)
.L_83:
        /*001c*/ 	.word	0x00000000
        /*0020*/ 	.short	0x0000
        /*0022*/ 	.short	0x0000
        /*0024*/ 	.byte	0x00, 0xf5, 0x21, 0x00


	//----- nvinfo : EIATTR_SPARSE_MMA_MASK
	.align		4
.L_84:
        /*0028*/ 	.byte	0x03, 0x50
        /*002a*/ 	.short	0x0000


	//----- nvinfo : EIATTR_MAXREG_COUNT
	.align		4
        /*002c*/ 	.byte	0x03, 0x1b
        /*002e*/ 	.short	0x00ff


	//----- nvinfo : EIATTR_MERCURY_ISA_VERSION
	.align		4
        /*0030*/ 	.byte	0x03, 0x5f
        /*0032*/ 	.short	0x0101


	//----- nvinfo : EIATTR_VRC_CTA_INIT_COUNT
	.align		4
        /*0034*/ 	.byte	0x02, 0x4a
	.zero		1
	.zero		1


	//----- nvinfo : EIATTR_EXIT_INSTR_OFFSETS
	.align		4
        /*0038*/ 	.byte	0x04, 0x1c
        /*003a*/ 	.short	(.L_86 - .L_85)


	//   ....[0]....
.L_85:
        /*003c*/ 	.word	0x000009e0


	//----- nvinfo : EIATTR_CBANK_PARAM_SIZE
	.align		4
.L_86:
        /*0040*/ 	.byte	0x03, 0x19
        /*0042*/ 	.short	0x000c


	//----- nvinfo : EIATTR_PARAM_CBANK
	.align		4
        /*0044*/ 	.byte	0x04, 0x0a
        /*0046*/ 	.short	(.L_88 - .L_87)
	.align		4
.L_87:
        /*0048*/ 	.word	index@(.nv.constant0._Z20local_memory_examplePfi)
        /*004c*/ 	.short	0x0380
        /*004e*/ 	.short	0x000c


	//----- nvinfo : EIATTR_SW_WAR
	.align		4
.L_88:
        /*0050*/ 	.byte	0x04, 0x36
        /*0052*/ 	.short	(.L_90 - .L_89)
.L_89:
        /*0054*/ 	.word	0x00000008
.L_90:


//--------------------- .nv.info._Z16block_sum_sharedPKfPfi --------------------------
	.section	.nv.info._Z16block_sum_sharedPKfPfi,"",@"SHT_CUDA_INFO"
	.sectionflags	@""
	.align	4


	//----- nvinfo : EIATTR_CUDA_API_VERSION
	.align		4
        /*0000*/ 	.byte	0x04, 0x37
        /*0002*/ 	.short	(.L_92 - .L_91)
.L_91:
        /*0004*/ 	.word	0x00000082


	//----- nvinfo : EIATTR_KPARAM_INFO
	.align		4
.L_92:
        /*0008*/ 	.byte	0x04, 0x17
        /*000a*/ 	.short	(.L_94 - .L_93)
.L_93:
        /*000c*/ 	.word	0x00000000
        /*0010*/ 	.short	0x0002
        /*0012*/ 	.short	0x0010
        /*0014*/ 	.byte	0x00, 0xf0, 0x11, 0x00


	//----- nvinfo : EIATTR_KPARAM_INFO
	.align		4
.L_94:
        /*0018*/ 	.byte	0x04, 0x17
        /*001a*/ 	.short	(.L_96 - .L_95)
.L_95:
        /*001c*/ 	.word	0x00000000
        /*0020*/ 	.short	0x0001
        /*0022*/ 	.short	0x0008
        /*0024*/ 	.byte	0x00, 0xf5, 0x21, 0x00


	//----- nvinfo : EIATTR_KPARAM_INFO
	.align		4
.L_96:
        /*0028*/ 	.byte	0x04, 0x17
        /*002a*/ 	.short	(.L_98 - .L_97)
.L_97:
        /*002c*/ 	.word	0x00000000
        /*0030*/ 	.short	0x0000
        /*0032*/ 	.short	0x0000
        /*0034*/ 	.byte	0x00, 0xf5, 0x21, 0x00


	//----- nvinfo : EIATTR_SPARSE_MMA_MASK
	.align		4
.L_98:
        /*0038*/ 	.byte	0x03, 0x50
        /*003a*/ 	.short	0x0000


	//----- nvinfo : EIATTR_MAXREG_COUNT
	.align		4
        /*003c*/ 	.byte	0x03, 0x1b
        /*003e*/ 	.short	0x00ff


	//----- nvinfo : EIATTR_NUM_BARRIERS
	.align		4
        /*0040*/ 	.byte	0x02, 0x4c
        /*0042*/ 	.byte	0x01
	.zero		1


	//----- nvinfo : EIATTR_MERCURY_ISA_VERSION
	.align		4
        /*0044*/ 	.byte	0x03, 0x5f
        /*0046*/ 	.short	0x0101


	//----- nvinfo : EIATTR_VRC_CTA_INIT_COUNT
	.align		4
        /*0048*/ 	.byte	0x02, 0x4a
	.zero		1
	.zero		1


	//----- nvinfo : EIATTR_EXIT_INSTR_OFFSETS
	.align		4
        /*004c*/ 	.byte	0x04, 0x1c
        /*004e*/ 	.short	(.L_100 - .L_99)


	//   ....[0]....
.L_99:
        /*0050*/ 	.word	0x00000210


	//   ....[1]....
        /*0054*/ 	.word	0x00000290


	//----- nvinfo : EIATTR_CBANK_PARAM_SIZE
	.align		4
.L_100:
        /*0058*/ 	.byte	0x03, 0x19
        /*005a*/ 	.short	0x0014


	//----- nvinfo : EIATTR_PARAM_CBANK
	.align		4
        /*005c*/ 	.byte	0x04, 0x0a
        /*005e*/ 	.short	(.L_102 - .L_101)
	.align		4
.L_101:
        /*0060*/ 	.word	index@(.nv.constant0._Z16block_sum_sharedPKfPfi)
        /*0064*/ 	.short	0x0380
        /*0066*/ 	.short	0x0014


	//----- nvinfo : EIATTR_SW_WAR
	.align		4
.L_102:
        /*0068*/ 	.byte	0x04, 0x36
        /*006a*/ 	.short	(.L_104 - .L_103)
.L_103:
        /*006c*/ 	.word	0x00000008
.L_104:


//--------------------- .nv.info._Z17vector_add_globalPKfS0_Pfi --------------------------
	.section	.nv.info._Z17vector_add_globalPKfS0_Pfi,"",@"SHT_CUDA_INFO"
	.sectionflags	@""
	.align	4


	//----- nvinfo : EIATTR_CUDA_API_VERSION
	.align		4
        /*0000*/ 	.byte	0x04, 0x37
        /*0002*/ 	.short	(.L_106 - .L_105)
.L_105:
        /*0004*/ 	.word	0x00000082


	//----- nvinfo : EIATTR_KPARAM_INFO
	.align		4
.L_106:
        /*0008*/ 	.byte	0x04, 0x17
        /*000a*/ 	.short	(.L_108 - .L_107)
.L_107:
        /*000c*/ 	.word	0x00000000
        /*0010*/ 	.short	0x0003
        /*0012*/ 	.short	0x0018
        /*0014*/ 	.byte	0x00, 0xf0, 0x11, 0x00


	//----- nvinfo : EIATTR_KPARAM_INFO
	.align		4
.L_108:
        /*0018*/ 	.byte	0x04, 0x17
        /*001a*/ 	.short	(.L_110 - .L_109)
.L_109:
        /*001c*/ 	.word	0x00000000
        /*0020*/ 	.short	0x0002
        /*0022*/ 	.short	0x0010
        /*0024*/ 	.byte	0x00, 0xf5, 0x21, 0x00


	//----- nvinfo : EIATTR_KPARAM_INFO
	.align		4
.L_110:
        /*0028*/ 	.byte	0x04, 0x17
        /*002a*/ 	.short	(.L_112 - .L_111)
.L_111:
        /*002c*/ 	.word	0x00000000
        /*0030*/ 	.short	0x0001
        /*0032*/ 	.short	0x0008
        /*0034*/ 	.byte	0x00, 0xf5, 0x21, 0x00


	//----- nvinfo : EIATTR_KPARAM_INFO
	.align		4
.L_112:
        /*0038*/ 	.byte	0x04, 0x17
        /*003a*/ 	.short	(.L_114 - .L_113)
.L_113:
        /*003c*/ 	.word	0x00000000
        /*0040*/ 	.short	0x0000
        /*0042*/ 	.short	0x0000
        /*0044*/ 	.byte	0x00, 0xf5, 0x21, 0x00


	//----- nvinfo : EIATTR_SPARSE_MMA_MASK
	.align		4
.L_114:
        /*0048*/ 	.byte	0x03, 0x50
        /*004a*/ 	.short	0x0000


	//----- nvinfo : EIATTR_MAXREG_COUNT
	.align		4
        /*004c*/ 	.byte	0x03, 0x1b
        /*004e*/ 	.short	0x00ff


	//----- nvinfo : EIATTR_MERCURY_ISA_VERSION
	.align		4
        /*0050*/ 	.byte	0x03, 0x5f
        /*0052*/ 	.short	0x0101


	//----- nvinfo : EIATTR_VRC_CTA_INIT_COUNT
	.align		4
        /*0054*/ 	.byte	0x02, 0x4a
	.zero		1
	.zero		1


	//----- nvinfo : EIATTR_EXIT_INSTR_OFFSETS
	.align		4
        /*0058*/ 	.byte	0x04, 0x1c
        /*005a*/ 	.short	(.L_116 - .L_115)


	//   ....[0]....
.L_115:
        /*005c*/ 	.word	0x00000070


	//   ....[1]....
        /*0060*/ 	.word	0x00000130


	//----- nvinfo : EIATTR_CBANK_PARAM_SIZE
	.align		4
.L_116:
        /*0064*/ 	.byte	0x03, 0x19
        /*0066*/ 	.short	0x001c


	//----- nvinfo : EIATTR_PARAM_CBANK
	.align		4
        /*0068*/ 	.byte	0x04, 0x0a
        /*006a*/ 	.short	(.L_118 - .L_117)
	.align		4
.L_117:
        /*006c*/ 	.word	index@(.nv.constant0._Z17vector_add_globalPKfS0_Pfi)
        /*0070*/ 	.short	0x0380
        /*0072*/ 	.short	0x001c


	//----- nvinfo : EIATTR_SW_WAR
	.align		4
.L_118:
        /*0074*/ 	.byte	0x04, 0x36
        /*0076*/ 	.short	(.L_120 - .L_119)
.L_119:
        /*0078*/ 	.word	0x00000008
.L_120:


//--------------------- .nv.callgraph             --------------------------
	.section	.nv.callgraph,"",@"SHT_CUDA_CALLGRAPH"
	.align	4
	.sectionentsize	8
	.align		4
        /*0000*/ 	.word	0x00000000
	.align		4
        /*0004*/ 	.word	0xffffffff
	.align		4
        /*0008*/ 	.word	0x00000000
	.align		4
        /*000c*/ 	.word	0xfffffffe
	.align		4
        /*0010*/ 	.word	0x00000000
	.align		4
        /*0014*/ 	.word	0xfffffffd
	.align		4
        /*0018*/ 	.word	0x00000000
	.align		4
        /*001c*/ 	.word	0xfffffffc


//--------------------- .nv.constant3             --------------------------
	.section	.nv.constant3,"a",@progbits
	.align	4
.nv.constant3:
	.type		g_scale_constant,@object
	.size		g_scale_constant,(.L_0 - g_scale_constant)
g_scale_constant:
	.zero		4
.L_0:


//--------------------- .text._Z19cluster_dsm_examplePi --------------------------
	.section	.text._Z19cluster_dsm_examplePi,"ax",@progbits
	.align	128
        .global         _Z19cluster_dsm_examplePi
        .type           _Z19cluster_dsm_examplePi,@function
        .size           _Z19cluster_dsm_examplePi,(.L_x_27 - _Z19cluster_dsm_examplePi)
        .other          _Z19cluster_dsm_examplePi,@"STO_CUDA_ENTRY STV_DEFAULT"
_Z19cluster_dsm_examplePi:
.text._Z19cluster_dsm_examplePi:
[----:B------:R-:W-:Y:S01]  /*0000*/  LDC R1, c[0x0][0x37c] ;  /* 0x0000df00ff017b82 */ /* 0x000fe20000000800 */
[----:B------:R-:W0:Y:S01]  /*0010*/  S2R R5, SR_TID.X ;  /* 0x0000000000057919 */ /* 0x000e220000002100 */
[----:B------:R-:W-:Y:S01]  /*0020*/  BSSY.RECONVERGENT B0, `(.L_x_0) ;  /* 0x00000cc000007945 */ /* 0x000fe20003800200 */
[----:B------:R-:W1:Y:S01]  /*0030*/  S2R R0, SR_CgaCtaId ;  /* 0x0000000000007919 */ /* 0x000e620000008800 */
[----:B0-----:R-:W-:-:S13]  /*0040*/  ISETP.NE.AND P0, PT, R5, RZ, PT ;  /* 0x000000ff0500720c */ /* 0x001fda0003f05270 */
[----:B------:R-:W-:-:S04]  /*0050*/  @!P0 MOV R3, 0x400 ;  /* 0x0000040000038802 */ /* 0x000fc80000000f00 */
[----:B-1----:R-:W-:-:S05]  /*0060*/  @!P0 LEA R3, R0, R3, 0x18 ;  /* 0x0000000300038211 */ /* 0x002fca00078ec0ff */
[----:B------:R0:W-:Y:S01]  /*0070*/  @!P0 STS [R3], R0 ;  /* 0x0000000003008388 */ /* 0x0001e20000000800 */
[----:B------:R-:W-:Y:S01]  /*0080*/  BAR.SYNC.DEFER_BLOCKING 0x0 ;  /* 0x0000000000007b1d */ /* 0x000fe20000010000 */
[----:B------:R-:W-:-:S05]  /*0090*/  LOP3.LUT P0, RZ, R0, R5, RZ, 0xfc, !PT ;  /* 0x0000000500ff7212 */ /* 0x000fca000780fcff */
[----:B------:R-:W-:Y:S06]  /*00a0*/  MEMBAR.ALL.GPU ;  /* 0x0000000000007992 */ /* 0x000fec000000a000 */
[----:B------:R-:W-:-:S00]  /*00b0*/  ERRBAR ;  /* 0x00000000000079ab */ /* 0x000fc00000000000 */
[----:B------:R-:W-:Y:S08]  /*00c0*/  CGAERRBAR ;  /* 0x00000000000075ab */ /* 0x000ff00000000000 */
[----:B------:R-:W-:Y:S06]  /*00d0*/  UCGABAR_ARV ;  /* 0x00000000000079c7 */ /* 0x000fec0008000000 */
[----:B------:R-:W-:Y:S01]  /*00e0*/  UCGABAR_WAIT ;  /* 0x0000000000007dc7 */ /* 0x000fe20008000000 */
[----:B------:R-:W-:Y:S01]  /*00f0*/  CCTL.IVALL ;  /* 0x00000000ff00798f */ /* 0x000fe20002000000 */
[----:B0-----:R-:W-:Y:S05]  /*0100*/  @P0 BRA `(.L_x_1) ;  /* 0x0000000800f40947 */ /* 0x001fea0003800000 */
[----:B------:R-:W-:-:S05]  /*0110*/  CS2R.32 R2, SR_CgaSize ;  /* 0x0000000000027805 */ /* 0x000fca0000008a00 */
[----:B------:R-:W-:-:S06]  /*0120*/  IMAD R2, R2, -0xa0, RZ ;  /* 0xffffff6002027824 */ /* 0x000fcc00078e02ff */
[----:B------:R-:W0:Y:S01]  /*0130*/  LDC R2, c[0x0][R2+0x2cc] ;  /* 0x0000b30002027b82 */ /* 0x000e220000000800 */
[----:B------:R-:W1:Y:S01]  /*0140*/  LDCU.64 UR6, c[0x0][0x358] ;  /* 0x00006b00ff0677ac */ /* 0x000e620008000a00 */
[----:B------:R-:W-:Y:S01]  /*0150*/  IMAD.MOV.U32 R6, RZ, RZ, RZ ;  /* 0x000000ffff067224 */ /* 0x000fe200078e00ff */
[----:B0-----:R-:W-:-:S13]  /*0160*/  ISETP.NE.AND P0, PT, R2, RZ, PT ;  /* 0x000000ff0200720c */ /* 0x001fda0003f05270 */
[----:B-1----:R-:W-:Y:S05]  /*0170*/  @!P0 BRA `(.L_x_2) ;  /* 0x0000000800c48947 */ /* 0x002fea0003800000 */
[C---:B------:R-:W-:Y:S01]  /*0180*/  ISETP.GE.U32.AND P1, PT, R2.reuse, 0x10, PT ;  /* 0x000000100200780c */ /* 0x040fe20003f26070 */
[----:B------:R-:W-:Y:S01]  /*0190*/  IMAD.MOV.U32 R4, RZ, RZ, RZ ;  /* 0x000000ffff047224 */ /* 0x000fe200078e00ff */
[----:B------:R-:W-:Y:S01]  /*01a0*/  LOP3.LUT R3, R2, 0xf, RZ, 0xc0, !PT ;  /* 0x0000000f02037812 */ /* 0x000fe200078ec0ff */
[----:B------:R-:W-:-:S03]  /*01b0*/  IMAD.MOV.U32 R6, RZ, RZ, RZ ;  /* 0x000000ffff067224 */ /* 0x000fc600078e00ff */
[----:B------:R-:W-:-:S07]  /*01c0*/  ISETP.NE.AND P0, PT, R3, RZ, PT ;  /* 0x000000ff0300720c */ /* 0x000fce0003f05270 */
[----:B------:R-:W-:Y:S06]  /*01d0*/  @!P1 BRA `(.L_x_3) ;  /* 0x0000000400489947 */ /* 0x000fec0003800000 */
[----:B------:R-:W0:Y:S01]  /*01e0*/  S2R R7, SR_SWINHI ;  /* 0x0000000000077919 */ /* 0x000e220000002f00 */
[----:B------:R-:W-:Y:S01]  /*01f0*/  MOV R5, 0x400 ;  /* 0x0000040000057802 */ /* 0x000fe20000000f00 */
[----:B------:R-:W-:Y:S01]  /*0200*/  IMAD.MOV.U32 R6, RZ, RZ, RZ ;  /* 0x000000ffff067224 */ /* 0x000fe200078e00ff */
[----:B------:R-:W-:Y:S02]  /*0210*/  LOP3.LUT R4, R2, 0xfffffff0, RZ, 0xc0, !PT ;  /* 0xfffffff002047812 */ /* 0x000fe400078ec0ff */
[----:B------:R-:W-:Y:S01]  /*0220*/  LEA R12, R0, R5, 0x18 ;  /* 0x00000005000c7211 */ /* 0x000fe200078ec0ff */
[----:B------:R-:W-:-:S03]  /*0230*/  IMAD.MOV.U32 R5, RZ, RZ, RZ ;  /* 0x000000ffff057224 */ /* 0x000fc600078e00ff */
[----:B------:R-:W-:Y:S02]  /*0240*/  MOV R12, R12 ;  /* 0x0000000c000c7202 */ /* 0x000fe40000000f00 */
[----:B0-----:R-:W-:-:S07]  /*0250*/  MOV R13, R7 ;  /* 0x00000007000d7202 */ /* 0x001fce0000000f00 */
.L_x_4:
[C---:B------:R-:W-:Y:S01]  /*0260*/  VIADD R9, R5.reuse, 0x1 ;  /* 0x0000000105097836 */ /* 0x040fe20000000000 */
[C-C-:B------:R-:W-:Y:S02]  /*0270*/  PRMT R10, R5.reuse, 0x654, R12.reuse ;  /* 0x00000654050a7816 */ /* 0x140fe4000000000c */
[-C--:B------:R-:W-:Y:S01]  /*0280*/  MOV R11, R13.reuse ;  /* 0x0000000d000b7202 */ /* 0x080fe20000000f00 */
[C---:B------:R-:W-:Y:S02]  /*0290*/  VIADD R21, R5.reuse, 0x3 ;  /* 0x0000000305157836 */ /* 0x040fe40000000000 */
[----:B------:R-:W-:Y:S01]  /*02a0*/  VIADD R29, R5, 0x2 ;  /* 0x00000002051d7836 */ /* 0x000fe20000000000 */
[--C-:B------:R-:W-:Y:S02]  /*02b0*/  PRMT R8, R9, 0x654, R12.reuse ;  /* 0x0000065409087816 */ /* 0x100fe4000000000c */
[----:B------:R-:W-:Y:S01]  /*02c0*/  MOV R9, R13 ;  /* 0x0000000d00097202 */ /* 0x000fe20000000f00 */
[----:B------:R-:W-:Y:S01]  /*02d0*/  VIADD R17, R5, 0x4 ;  /* 0x0000000405117836 */ /* 0x000fe20000000000 */
[----:B------:R-:W-:-:S02]  /*02e0*/  PRMT R20, R21, 0x654, R12 ;  /* 0x0000065415147816 */ /* 0x000fc4000000000c */
[-C--:B------:R-:W-:Y:S01]  /*02f0*/  MOV R21, R13.reuse ;  /* 0x0000000d00157202 */ /* 0x080fe20000000f00 */
[----:B------:R-:W-:Y:S01]  /*0300*/  VIADD R15, R5, 0x5 ;  /* 0x00000005050f7836 */ /* 0x000fe20000000000 */
[--C-:B------:R-:W-:Y:S02]  /*0310*/  PRMT R28, R29, 0x654, R12.reuse ;  /* 0x000006541d1c7816 */ /* 0x100fe4000000000c */
[-C--:B------:R-:W-:Y:S01]  /*0320*/  MOV R29, R13.reuse ;  /* 0x0000000d001d7202 */ /* 0x080fe20000000f00 */
[----:B------:R0:W2:Y:S01]  /*0330*/  LD.E R7, desc[UR6][R10.64] ;  /* 0x000000060a077980 */ /* 0x0000a2000c101900 */
[--C-:B------:R-:W-:Y:S02]  /*0340*/  PRMT R16, R17, 0x654, R12.reuse ;  /* 0x0000065411107816 */ /* 0x100fe4000000000c */
[----:B------:R-:W-:Y:S01]  /*0350*/  MOV R17, R13 ;  /* 0x0000000d00117202 */ /* 0x000fe20000000f00 */
[C---:B------:R-:W-:Y:S01]  /*0360*/  VIADD R23, R5.reuse, 0x7 ;  /* 0x0000000705177836 */ /* 0x040fe20000000000 */
[----:B------:R-:W2:Y:S01]  /*0370*/  LD.E R8, desc[UR6][R8.64] ;  /* 0x0000000608087980 */ /* 0x000ea2000c101900 */
[----:B------:R-:W-:Y:S01]  /*0380*/  VIADD R19, R5, 0x6 ;  /* 0x0000000605137836 */ /* 0x000fe20000000000 */
[----:B------:R-:W-:-:S02]  /*0390*/  PRMT R14, R15, 0x654, R12 ;  /* 0x000006540f0e7816 */ /* 0x000fc4000000000c */
[-C--:B------:R-:W-:Y:S01]  /*03a0*/  MOV R15, R13.reuse ;  /* 0x0000000d000f7202 */ /* 0x080fe20000000f00 */
[----:B------:R-:W-:Y:S01]  /*03b0*/  VIADD R25, R5, 0x8 ;  /* 0x0000000805197836 */ /* 0x000fe20000000000 */
[----:B------:R1:W3:Y:S01]  /*03c0*/  LD.E R27, desc[UR6][R20.64] ;  /* 0x00000006141b7980 */ /* 0x0002e2000c101900 */
[--C-:B0-----:R-:W-:Y:S02]  /*03d0*/  PRMT R10, R23, 0x654, R12.reuse ;  /* 0x00000654170a7816 */ /* 0x101fe4000000000c */
[-C--:B------:R-:W-:Y:S01]  /*03e0*/  MOV R11, R13.reuse ;  /* 0x0000000d000b7202 */ /* 0x080fe20000000f00 */
[----:B------:R-:W3:Y:S01]  /*03f0*/  LD.E R28, desc[UR6][R28.64] ;  /* 0x000000061c1c7980 */ /* 0x000ee2000c101900 */
[--C-:B------:R-:W-:Y:S02]  /*0400*/  PRMT R18, R19, 0x654, R12.reuse ;  /* 0x0000065413127816 */ /* 0x100fe4000000000c */
[----:B------:R-:W-:Y:S01]  /*0410*/  MOV R19, R13 ;  /* 0x0000000d00137202 */ /* 0x000fe20000000f00 */
[----:B------:R0:W4:Y:S01]  /*0420*/  LD.E R26, desc[UR6][R16.64] ;  /* 0x00000006101a7980 */ /* 0x000122000c101900 */
[----:B-1----:R-:W-:Y:S01]  /*0430*/  VIADD R21, R5, 0x9 ;  /* 0x0000000905157836 */ /* 0x002fe20000000000 */
[----:B------:R-:W-:-:S02]  /*0440*/  PRMT R22, R25, 0x654, R12 ;  /* 0x0000065419167816 */ /* 0x000fc4000000000c */
[-C--:B------:R-:W-:Y:S01]  /*0450*/  MOV R23, R13.reuse ;  /* 0x0000000d00177202 */ /* 0x080fe20000000f00 */
[----:B------:R1:W5:Y:S01]  /*0460*/  LD.E R24, desc[UR6][R18.64] ;  /* 0x0000000612187980 */ /* 0x000362000c101900 */
[----:B------:R-:W-:Y:S02]  /*0470*/  PRMT R20, R21, 0x654, R12 ;  /* 0x0000065415147816 */ /* 0x000fe4000000000c */
[----:B------:R-:W-:Y:S01]  /*0480*/  MOV R21, R13 ;  /* 0x0000000d00157202 */ /* 0x000fe20000000f00 */
[----:B------:R1:W4:Y:S01]  /*0490*/  LD.E R25, desc[UR6][R14.64] ;  /* 0x000000060e197980 */ /* 0x000322000c101900 */
[C---:B0-----:R-:W-:Y:S02]  /*04a0*/  VIADD R17, R5.reuse, 0xa ;  /* 0x0000000a05117836 */ /* 0x041fe40000000000 */
[C---:B------:R-:W-:Y:S01]  /*04b0*/  VIADD R29, R5.reuse, 0xb ;  /* 0x0000000b051d7836 */ /* 0x040fe20000000000 */
[----:B------:R-:W5:Y:S01]  /*04c0*/  LD.E R11, desc[UR6][R10.64] ;  /* 0x000000060a0b7980 */ /* 0x000f62000c101900 */
[----:B-1----:R-:W-:-:S03]  /*04d0*/  VIADD R19, R5, 0xc ;  /* 0x0000000c05137836 */ /* 0x002fc60000000000 */
[----:B------:R0:W5:Y:S01]  /*04e0*/  LD.E R9, desc[UR6][R20.64] ;  /* 0x0000000614097980 */ /* 0x000162000c101900 */
[--C-:B------:R-:W-:Y:S02]  /*04f0*/  PRMT R14, R17, 0x654, R12.reuse ;  /* 0x00000654110e7816 */ /* 0x100fe4000000000c */
[-C--:B------:R-:W-:Y:S02]  /*0500*/  MOV R15, R13.reuse ;  /* 0x0000000d000f7202 */ /* 0x080fe40000000f00 */
[----:B------:R-:W-:Y:S02]  /*0510*/  PRMT R16, R29, 0x654, R12 ;  /* 0x000006541d107816 */ /* 0x000fe4000000000c */
[----:B------:R-:W-:Y:S01]  /*0520*/  MOV R17, R13 ;  /* 0x0000000d00117202 */ /* 0x000fe20000000f00 */
[----:B------:R1:W5:Y:S01]  /*0530*/  LD.E R10, desc[UR6][R22.64] ;  /* 0x00000006160a7980 */ /* 0x000362000c101900 */
[----:B0-----:R-:W-:-:S03]  /*0540*/  VIADD R21, R5, 0xd ;  /* 0x0000000d05157836 */ /* 0x001fc60000000000 */
[----:B------:R0:W5:Y:S01]  /*0550*/  LD.E R29, desc[UR6][R14.64] ;  /* 0x000000060e1d7980 */ /* 0x000162000c101900 */
[--C-:B------:R-:W-:Y:S02]  /*0560*/  PRMT R18, R19, 0x654, R12.reuse ;  /* 0x0000065413127816 */ /* 0x100fe4000000000c */
[-C--:B------:R-:W-:Y:S01]  /*0570*/  MOV R19, R13.reuse ;  /* 0x0000000d00137202 */ /* 0x080fe20000000f00 */
[----:B------:R-:W5:Y:S01]  /*0580*/  LD.E R16, desc[UR6][R16.64] ;  /* 0x0000000610107980 */ /* 0x000f62000c101900 */
[C---:B-1----:R-:W-:Y:S02]  /*0590*/  VIADD R23, R5.reuse, 0xe ;  /* 0x0000000e05177836 */ /* 0x042fe40000000000 */
[----:B------:R-:W-:Y:S01]  /*05a0*/  VIADD R22, R5, 0xf ;  /* 0x0000000f05167836 */ /* 0x000fe20000000000 */
[----:B------:R-:W5:Y:S01]  /*05b0*/  LD.E R18, desc[UR6][R18.64] ;  /* 0x0000000612127980 */ /* 0x000f62000c101900 */
[----:B0-----:R-:W-:Y:S02]  /*05c0*/  PRMT R14, R21, 0x654, R12 ;  /* 0x00000654150e7816 */ /* 0x001fe4000000000c */
[----:B------:R-:W-:-:S02]  /*05d0*/  MOV R15, R13 ;  /* 0x0000000d000f7202 */ /* 0x000fc40000000f00 */
[--C-:B------:R-:W-:Y:S02]  /*05e0*/  PRMT R20, R23, 0x654, R12.reuse ;  /* 0x0000065417147816 */ /* 0x100fe4000000000c */
[-C--:B------:R-:W-:Y:S02]  /*05f0*/  MOV R21, R13.reuse ;  /* 0x0000000d00157202 */ /* 0x080fe40000000f00 */
[----:B------:R-:W-:Y:S02]  /*0600*/  PRMT R22, R22, 0x654, R12 ;  /* 0x0000065416167816 */ /* 0x000fe4000000000c */
[----:B------:R-:W-:Y:S01]  /*0610*/  MOV R23, R13 ;  /* 0x0000000d00177202 */ /* 0x000fe20000000f00 */
[----:B------:R-:W5:Y:S04]  /*0620*/  LD.E R15, desc[UR6][R14.64] ;  /* 0x000000060e0f7980 */ /* 0x000f68000c101900 */
[----:B------:R-:W5:Y:S04]  /*0630*/  LD.E R20, desc[UR6][R20.64] ;  /* 0x0000000614147980 */ /* 0x000f68000c101900 */
[----:B------:R-:W5:Y:S01]  /*0640*/  LD.E R23, desc[UR6][R22.64] ;  /* 0x0000000616177980 */ /* 0x000f62000c101900 */
[----:B------:R-:W-:-:S05]  /*0650*/  VIADD R5, R5, 0x10 ;  /* 0x0000001005057836 */ /* 0x000fca0000000000 */
[----:B------:R-:W-:Y:S02]  /*0660*/  ISETP.NE.AND P1, PT, R5, R4, PT ;  /* 0x000000040500720c */ /* 0x000fe40003f25270 */
[----:B--2---:R-:W-:-:S04]  /*0670*/  IADD3 R7, PT, PT, R8, R7, R6 ;  /* 0x0000000708077210 */ /* 0x004fc80007ffe006 */
[----:B---3--:R-:W-:-:S04]  /*0680*/  IADD3 R7, PT, PT, R27, R28, R7 ;  /* 0x0000001c1b077210 */ /* 0x008fc80007ffe007 */
[----:B----4-:R-:W-:-:S04]  /*0690*/  IADD3 R7, PT, PT, R25, R26, R7 ;  /* 0x0000001a19077210 */ /* 0x010fc80007ffe007 */
[----:B-----5:R-:W-:-:S04]  /*06a0*/  IADD3 R7, PT, PT, R11, R24, R7 ;  /* 0x000000180b077210 */ /* 0x020fc80007ffe007 */
[----:B------:R-:W-:-:S04]  /*06b0*/  IADD3 R7, PT, PT, R9, R10, R7 ;  /* 0x0000000a09077210 */ /* 0x000fc80007ffe007 */
[----:B------:R-:W-:-:S04]  /*06c0*/  IADD3 R7, PT, PT, R16, R29, R7 ;  /* 0x0000001d10077210 */ /* 0x000fc80007ffe007 */
[----:B------:R-:W-:-:S04]  /*06d0*/  IADD3 R7, PT, PT, R15, R18, R7 ;  /* 0x000000120f077210 */ /* 0x000fc80007ffe007 */
[----:B------:R-:W-:Y:S01]  /*06e0*/  IADD3 R6, PT, PT, R23, R20, R7 ;  /* 0x0000001417067210 */ /* 0x000fe20007ffe007 */
[----:B------:R-:W-:Y:S06]  /*06f0*/  @P1 BRA `(.L_x_4) ;  /* 0xfffffff800d81947 */ /* 0x000fec000383ffff */
.L_x_3:
[----:B------:R-:W-:Y:S05]  /*0700*/  @!P0 BRA `(.L_x_2) ;  /* 0x0000000400608947 */ /* 0x000fea0003800000 */
[----:B------:R-:W-:Y:S02]  /*0710*/  ISETP.GE.U32.AND P0, PT, R3, 0x8, PT ;  /* 0x000000080300780c */ /* 0x000fe40003f06070 */
[----:B------:R-:W-:-:S04]  /*0720*/  LOP3.LUT R22, R2, 0x7, RZ, 0xc0, !PT ;  /* 0x0000000702167812 */ /* 0x000fc800078ec0ff */
[----:B------:R-:W-:-:S07]  /*0730*/  ISETP.NE.AND P1, PT, R22, RZ, PT ;  /* 0x000000ff1600720c */ /* 0x000fce0003f25270 */
[----:B------:R-:W-:Y:S06]  /*0740*/  @!P0 BRA `(.L_x_5) ;  /* 0x0000000000a48947 */ /* 0x000fec0003800000 */
[----:B------:R-:W0:Y:S01]  /*0750*/  S2R R10, SR_SWINHI ;  /* 0x00000000000a7919 */ /* 0x000e220000002f00 */
[----:B------:R-:W-:Y:S01]  /*0760*/  MOV R3, 0x400 ;  /* 0x0000040000037802 */ /* 0x000fe20000000f00 */
[C---:B------:R-:W-:Y:S02]  /*0770*/  VIADD R19, R4.reuse, 0x1 ;  /* 0x0000000104137836 */ /* 0x040fe40000000000 */
[----:B------:R-:W-:Y:S01]  /*0780*/  VIADD R21, R4, 0x2 ;  /* 0x0000000204157836 */ /* 0x000fe20000000000 */
[----:B------:R-:W-:Y:S01]  /*0790*/  LEA R3, R0, R3, 0x18 ;  /* 0x0000000300037211 */ /* 0x000fe200078ec0ff */
[C---:B------:R-:W-:Y:S02]  /*07a0*/  VIADD R17, R4.reuse, 0x3 ;  /* 0x0000000304117836 */ /* 0x040fe40000000000 */
[C---:B------:R-:W-:Y:S02]  /*07b0*/  VIADD R11, R4.reuse, 0x4 ;  /* 0x00000004040b7836 */ /* 0x040fe40000000000 */
[----:B------:R-:W-:-:S02]  /*07c0*/  VIADD R13, R4, 0x5 ;  /* 0x00000005040d7836 */ /* 0x000fc40000000000 */
[C---:B------:R-:W-:Y:S02]  /*07d0*/  VIADD R23, R4.reuse, 0x6 ;  /* 0x0000000604177836 */ /* 0x040fe40000000000 */
[C---:B------:R-:W-:Y:S01]  /*07e0*/  VIADD R25, R4.reuse, 0x7 ;  /* 0x0000000704197836 */ /* 0x040fe20000000000 */
[----:B------:R-:W-:Y:S02]  /*07f0*/  MOV R8, R3 ;  /* 0x0000000300087202 */ /* 0x000fe40000000f00 */
[----:B0-----:R-:W-:Y:S02]  /*0800*/  MOV R9, R10 ;  /* 0x0000000a00097202 */ /* 0x001fe40000000f00 */
[--C-:B------:R-:W-:Y:S02]  /*0810*/  PRMT R18, R19, 0x654, R8.reuse ;  /* 0x0000065413127816 */ /* 0x100fe40000000008 */
[----:B------:R-:W-:Y:S02]  /*0820*/  MOV R19, R9 ;  /* 0x0000000900137202 */ /* 0x000fe40000000f00 */
[----:B------:R-:W-:-:S02]  /*0830*/  PRMT R14, R4, 0x654, R8 ;  /* 0x00000654040e7816 */ /* 0x000fc40000000008 */
[-C--:B------:R-:W-:Y:S02]  /*0840*/  MOV R15, R9.reuse ;  /* 0x00000009000f7202 */ /* 0x080fe40000000f00 */
[--C-:B------:R-:W-:Y:S02]  /*0850*/  PRMT R16, R17, 0x654, R8.reuse ;  /* 0x0000065411107816 */ /* 0x100fe40000000008 */
[-C--:B------:R-:W-:Y:S01]  /*0860*/  MOV R17, R9.reuse ;  /* 0x0000000900117202 */ /* 0x080fe20000000f00 */
[----:B------:R-:W2:Y:S01]  /*0870*/  LD.E R3, desc[UR6][R18.64] ;  /* 0x0000000612037980 */ /* 0x000ea2000c101900 */
[--C-:B------:R-:W-:Y:S02]  /*0880*/  PRMT R20, R21, 0x654, R8.reuse ;  /* 0x0000065415147816 */ /* 0x100fe40000000008 */
[----:B------:R-:W-:Y:S01]  /*0890*/  MOV R21, R9 ;  /* 0x0000000900157202 */ /* 0x000fe20000000f00 */
[----:B------:R0:W2:Y:S01]  /*08a0*/  LD.E R5, desc[UR6][R14.64] ;  /* 0x000000060e057980 */ /* 0x0000a2000c101900 */
[----:B------:R-:W-:-:S02]  /*08b0*/  PRMT R10, R11, 0x654, R8 ;  /* 0x000006540b0a7816 */ /* 0x000fc40000000008 */
[-C--:B------:R-:W-:Y:S02]  /*08c0*/  MOV R11, R9.reuse ;  /* 0x00000009000b7202 */ /* 0x080fe40000000f00 */
[--C-:B------:R-:W-:Y:S02]  /*08d0*/  PRMT R12, R13, 0x654, R8.reuse ;  /* 0x000006540d0c7816 */ /* 0x100fe40000000008 */
[----:B------:R-:W-:Y:S01]  /*08e0*/  MOV R13, R9 ;  /* 0x00000009000d7202 */ /* 0x000fe20000000f00 */
[----:B------:R-:W3:Y:S04]  /*08f0*/  LD.E R7, desc[UR6][R20.64] ;  /* 0x0000000614077980 */ /* 0x000ee8000c101900 */
[----:B------:R-:W3:Y:S01]  /*0900*/  LD.E R16, desc[UR6][R16.64] ;  /* 0x0000000610107980 */ /* 0x000ee2000c101900 */
[----:B0-----:R-:W-:-:S02]  /*0910*/  PRMT R14, R23, 0x654, R8 ;  /* 0x00000654170e7816 */ /* 0x001fc40000000008 */
[-C--:B------:R-:W-:Y:S02]  /*0920*/  MOV R15, R9.reuse ;  /* 0x00000009000f7202 */ /* 0x080fe40000000f00 */
[----:B------:R-:W-:Y:S02]  /*0930*/  PRMT R8, R25, 0x654, R8 ;  /* 0x0000065419087816 */ /* 0x000fe40000000008 */
[----:B------:R-:W-:Y:S01]  /*0940*/  MOV R9, R9 ;  /* 0x0000000900097202 */ /* 0x000fe20000000f00 */
[----:B------:R-:W4:Y:S04]  /*0950*/  LD.E R11, desc[UR6][R10.64] ;  /* 0x000000060a0b7980 */ /* 0x000f28000c101900 */
[----:B------:R-:W4:Y:S04]  /*0960*/  LD.E R12, desc[UR6][R12.64] ;  /* 0x000000060c0c7980 */ /* 0x000f28000c101900 */
[----:B------:R-:W5:Y:S04]  /*0970*/  LD.E R15, desc[UR6][R14.64] ;  /* 0x000000060e0f7980 */ /* 0x000f68000c101900 */
[----:B------:R-:W5:Y:S01]  /*0980*/  LD.E R8, desc[UR6][R8.64] ;  /* 0x0000000608087980 */ /* 0x000f62000c101900 */
[----:B------:R-:W-:Y:S01]  /*0990*/  VIADD R4, R4, 0x8 ;  /* 0x0000000804047836 */ /* 0x000fe20000000000 */
[----:B--2---:R-:W-:-:S04]  /*09a0*/  IADD3 R6, PT, PT, R3, R5, R6 ;  /* 0x0000000503067210 */ /* 0x004fc80007ffe006 */
[----:B---3--:R-:W-:-:S04]  /*09b0*/  IADD3 R6, PT, PT, R16, R7, R6 ;  /* 0x0000000710067210 */ /* 0x008fc80007ffe006 */
[----:B----4-:R-:W-:-:S04]  /*09c0*/  IADD3 R6, PT, PT, R12, R11, R6 ;  /* 0x0000000b0c067210 */ /* 0x010fc80007ffe006 */
[----:B-----5:R-:W-:-:S07]  /*09d0*/  IADD3 R6, PT, PT, R8, R15, R6 ;  /* 0x0000000f08067210 */ /* 0x020fce0007ffe006 */
.L_x_5:
        /* <DEDUP_REMOVED lines=10> */
[----:B------:R-:W-:-:S03]  /*0a80*/  VIADD R7, R4, 0x3 ;  /* 0x0000000304077836 */ /* 0x000fc60000000000 */
[----:B------:R-:W-:Y:S02]  /*0a90*/  MOV R2, R3 ;  /* 0x0000000300027202 */ /* 0x000fe40000000f00 */
[----:B0-----:R-:W-:Y:S02]  /*0aa0*/  MOV R3, R8 ;  /* 0x0000000800037202 */ /* 0x001fe40000000f00 */
[--C-:B------:R-:W-:Y:S02]  /*0ab0*/  PRMT R10, R11, 0x654, R2.reuse ;  /* 0x000006540b0a7816 */ /* 0x100fe40000000002 */
[-C--:B------:R-:W-:Y:S02]  /*0ac0*/  MOV R11, R3.reuse ;  /* 0x00000003000b7202 */ /* 0x080fe40000000f00 */
[----:B------:R-:W-:Y:S02]  /*0ad0*/  PRMT R8, R4, 0x654, R2 ;  /* 0x0000065404087816 */ /* 0x000fe40000000002 */
[----:B------:R-:W-:-:S02]  /*0ae0*/  MOV R9, R3 ;  /* 0x0000000300097202 */ /* 0x000fc40000000f00 */
[--C-:B------:R-:W-:Y:S02]  /*0af0*/  PRMT R12, R13, 0x654, R2.reuse ;  /* 0x000006540d0c7816 */ /* 0x100fe40000000002 */
[-C--:B------:R-:W-:Y:S02]  /*0b00*/  MOV R13, R3.reuse ;  /* 0x00000003000d7202 */ /* 0x080fe40000000f00 */
[----:B------:R-:W-:Y:S02]  /*0b10*/  PRMT R2, R7, 0x654, R2 ;  /* 0x0000065407027816 */ /* 0x000fe40000000002 */
[----:B------:R-:W-:Y:S01]  /*0b20*/  MOV R3, R3 ;  /* 0x0000000300037202 */ /* 0x000fe20000000f00 */
[----:B------:R-:W2:Y:S04]  /*0b30*/  LD.E R10, desc[UR6][R10.64] ;  /* 0x000000060a0a7980 */ /* 0x000ea8000c101900 */
[----:B------:R-:W2:Y:S04]  /*0b40*/  LD.E R9, desc[UR6][R8.64] ;  /* 0x0000000608097980 */ /* 0x000ea8000c101900 */
[----:B------:R-:W3:Y:S04]  /*0b50*/  LD.E R13, desc[UR6][R12.64] ;  /* 0x000000060c0d7980 */ /* 0x000ee8000c101900 */
[----:B------:R-:W3:Y:S01]  /*0b60*/  LD.E R2, desc[UR6][R2.64] ;  /* 0x0000000602027980 */ /* 0x000ee2000c101900 */
[----:B------:R-:W-:Y:S01]  /*0b70*/  VIADD R4, R4, 0x4 ;  /* 0x0000000404047836 */ /* 0x000fe20000000000 */
[----:B--2---:R-:W-:-:S04]  /*0b80*/  IADD3 R6, PT, PT, R10, R9, R6 ;  /* 0x000000090a067210 */ /* 0x004fc80007ffe006 */
[----:B---3--:R-:W-:-:S07]  /*0b90*/  IADD3 R6, PT, PT, R2, R13, R6 ;  /* 0x0000000d02067210 */ /* 0x008fce0007ffe006 */
.L_x_6:
[----:B------:R-:W-:Y:S05]  /*0ba0*/  @!P1 BRA `(.L_x_2) ;  /* 0x0000000000389947 */ /* 0x000fea0003800000 */
[----:B------:R-:W0:Y:S01]  /*0bb0*/  S2R R2, SR_SWINHI ;  /* 0x0000000000027919 */ /* 0x000e220000002f00 */
[----:B------:R-:W-:Y:S01]  /*0bc0*/  MOV R3, 0x400 ;  /* 0x0000040000037802 */ /* 0x000fe20000000f00 */
[----:B------:R-:W-:-:S03]  /*0bd0*/  IMAD.MOV R5, RZ, RZ, -R5 ;  /* 0x000000ffff057224 */ /* 0x000fc600078e0a05 */
[----:B------:R-:W-:-:S04]  /*0be0*/  LEA R3, R0, R3, 0x18 ;  /* 0x0000000300037211 */ /* 0x000fc800078ec0ff */
[----:B------:R-:W-:Y:S02]  /*0bf0*/  MOV R8, R3 ;  /* 0x0000000300087202 */ /* 0x000fe40000000f00 */
[----:B0-----:R-:W-:-:S07]  /*0c00*/  MOV R9, R2 ;  /* 0x0000000200097202 */ /* 0x001fce0000000f00 */
.L_x_7:
[----:B------:R-:W-:Y:S02]  /*0c10*/  PRMT R2, R4, 0x654, R8 ;  /* 0x0000065404027816 */ /* 0x000fe40000000008 */
[----:B------:R-:W-:-:S06]  /*0c20*/  MOV R3, R9 ;  /* 0x0000000900037202 */ /* 0x000fcc0000000f00 */
[----:B------:R-:W2:Y:S01]  /*0c30*/  LD.E R3, desc[UR6][R2.64] ;  /* 0x0000000602037980 */ /* 0x000ea2000c101900 */
[----:B------:R-:W-:Y:S02]  /*0c40*/  VIADD R5, R5, 0x1 ;  /* 0x0000000105057836 */ /* 0x000fe40000000000 */
[----:B------:R-:W-:-:S03]  /*0c50*/  VIADD R4, R4, 0x1 ;  /* 0x0000000104047836 */ /* 0x000fc60000000000 */
[----:B------:R-:W-:Y:S01]  /*0c60*/  ISETP.NE.AND P0, PT, R5, RZ, PT ;  /* 0x000000ff0500720c */ /* 0x000fe20003f05270 */
[----:B--2---:R-:W-:-:S12]  /*0c70*/  IMAD.IADD R6, R3, 0x1, R6 ;  /* 0x0000000103067824 */ /* 0x004fd800078e0206 */
[----:B------:R-:W-:Y:S05]  /*0c80*/  @P0 BRA `(.L_x_7) ;  /* 0xfffffffc00e00947 */ /* 0x000fea000383ffff */
.L_x_2:
[----:B------:R-:W0:Y:S08]  /*0c90*/  S2UR UR4, SR_CTAID.X ;  /* 0x00000000000479c3 */ /* 0x000e300000002500 */
[----:B------:R-:W1:Y:S01]  /*0ca0*/  LDC.64 R2, c[0x0][0x380] ;  /* 0x0000e000ff027b82 */ /* 0x000e620000000a00 */
[----:B0-----:R-:W-:-:S05]  /*0cb0*/  IADD3 R5, PT, PT, -R0, UR4, RZ ;  /* 0x0000000400057c10 */ /* 0x001fca000fffe1ff */
[----:B-1----:R-:W-:-:S05]  /*0cc0*/  IMAD.WIDE.U32 R2, R5, 0x4, R2 ;  /* 0x0000000405027825 */ /* 0x002fca00078e0002 */
[----:B------:R0:W-:Y:S02]  /*0cd0*/  STG.E desc[UR6][R2.64], R6 ;  /* 0x0000000602007986 */ /* 0x0001e4000c101906 */
.L_x_1:
[----:B------:R-:W-:Y:S05]  /*0ce0*/  BSYNC.RECONVERGENT B0 ;  /* 0x0000000000007941 */ /* 0x000fea0003800200 */
.L_x_0:
[----:B------:R-:W-:Y:S06]  /*0cf0*/  MEMBAR.ALL.GPU ;  /* 0x0000000000007992 */ /* 0x000fec000000a000 */
[----:B------:R-:W-:-:S00]  /*0d00*/  ERRBAR ;  /* 0x00000000000079ab */ /* 0x000fc00000000000 */
[----:B------:R-:W-:Y:S08]  /*0d10*/  CGAERRBAR ;  /* 0x00000000000075ab */ /* 0x000ff00000000000 */
[----:B------:R-:W-:Y:S06]  /*0d20*/  UCGABAR_ARV ;  /* 0x00000000000079c7 */ /* 0x000fec0008000000 */
[----:B------:R-:W-:Y:S01]  /*0d30*/  UCGABAR_WAIT ;  /* 0x0000000000007dc7 */ /* 0x000fe20008000000 */
[----:B------:R-:W-:Y:S01]  /*0d40*/  CCTL.IVALL ;  /* 0x00000000ff00798f */ /* 0x000fe20002000000 */
[----:B------:R-:W-:Y:S05]  /*0d50*/  EXIT ;  /* 0x000000000000794d */ /* 0x000fea0003800000 */
.L_x_8:
[----:B------:R-:W-:-:S00]  /*0d60*/  BRA `(.L_x_8) ;  /* 0xfffffffc00fc7947 */ /* 0x000fc0000383ffff */
[----:B------:R-:W-:-:S00]  /*0d70*/  NOP ;  /* 0x0000000000007918 */ /* 0x000fc00000000000 */
        /* <DEDUP_REMOVED lines=8> */
.L_x_27:


//--------------------- .text._Z20texture_read_exampleyPfi --------------------------
	.section	.text._Z20texture_read_exampleyPfi,"ax",@progbits
	.align	128
        .global         _Z20texture_read_exampleyPfi
        .type           _Z20texture_read_exampleyPfi,@function
        .size           _Z20texture_read_exampleyPfi,(.L_x_28 - _Z20texture_read_exampleyPfi)
        .other          _Z20texture_read_exampleyPfi,@"STO_CUDA_ENTRY STV_DEFAULT"
_Z20texture_read_exampleyPfi:
.text._Z20texture_read_exampleyPfi:
[----:B------:R-:W-:Y:S01]  /*0000*/  LDC R1, c[0x0][0x37c] ;  /* 0x0000df00ff017b82 */ /* 0x000fe20000000800 */
[----:B------:R-:W0:Y:S07]  /*0010*/  S2R R0, SR_TID.X ;  /* 0x0000000000007919 */ /* 0x000e2e0000002100 */
[----:B------:R-:W0:Y:S01]  /*0020*/  S2UR UR4, SR_CTAID.X ;  /* 0x00000000000479c3 */ /* 0x000e220000002500 */
[----:B------:R-:W1:Y:S07]  /*0030*/  LDCU UR5, c[0x0][0x390] ;  /* 0x00007200ff0577ac */ /* 0x000e6e0008000800 */
[----:B------:R-:W0:Y:S02]  /*0040*/  LDC R5, c[0x0][0x360] ;  /* 0x0000d800ff057b82 */ /* 0x000e240000000800 */
[----:B0-----:R-:W-:-:S05]  /*0050*/  IMAD R5, R5, UR4, R0 ;  /* 0x0000000405057c24 */ /* 0x001fca000f8e0200 */
[----:B-1----:R-:W-:-:S13]  /*0060*/  ISETP.GE.AND P0, PT, R5, UR5, PT ;  /* 0x0000000505007c0c */ /* 0x002fda000bf06270 */
[----:B------:R-:W-:Y:S05]  /*0070*/  @P0 EXIT ;  /* 0x000000000000094d */ /* 0x000fea0003800000 */
[----:B------:R-:W0:Y:S01]  /*0080*/  LDCU UR4, c[0x0][0x380] ;  /* 0x00007000ff0477ac */ /* 0x000e220008000800 */
[----:B------:R-:W-:Y:S02]  /*0090*/  UMOV UR5, URZ ;  /* 0x000000ff00057c82 */ /* 0x000fe40008000000 */
[----:B0-----:R0:W5:Y:S01]  /*00a0*/  TLD.LZ RZ, R7, R5, UR4, 1D, 0x1 ;  /* 0x00ff04ff05077f66 */ /* 0x00116200081e01ff */
[----:B------:R-:W1:Y:S01]  /*00b0*/  LDC.64 R2, c[0x0][0x388] ;  /* 0x0000e200ff027b82 */ /* 0x000e620000000a00 */
[----:B0-----:R-:W0:Y:S01]  /*00c0*/  LDCU.64 UR4, c[0x0][0x358] ;  /* 0x00006b00ff0477ac */ /* 0x001e220008000a00 */
[----:B-1----:R-:W-:-:S05]  /*00d0*/  IMAD.WIDE R2, R5, 0x4, R2 ;  /* 0x0000000405027825 */ /* 0x002fca00078e0202 */
[----:B0----5:R-:W-:Y:S01]  /*00e0*/  STG.E desc[UR4][R2.64], R7 ;  /* 0x0000000702007986 */ /* 0x021fe2000c101904 */
[----:B------:R-:W-:Y:S05]  /*00f0*/  EXIT ;  /* 0x000000000000794d */ /* 0x000fea0003800000 */
.L_x_9:
        /* <DEDUP_REMOVED lines=16> */
.L_x_28:


//--------------------- .text._Z19scale_with_constantPKfPfi --------------------------
	.section	.text._Z19scale_with_constantPKfPfi,"ax",@progbits
	.align	128
        .global         _Z19scale_with_constantPKfPfi
        .type           _Z19scale_with_constantPKfPfi,@function
        .size           _Z19scale_with_constantPKfPfi,(.L_x_29 - _Z19scale_with_constantPKfPfi)
        .other          _Z19scale_with_constantPKfPfi,@"STO_CUDA_ENTRY STV_DEFAULT"
_Z19scale_with_constantPKfPfi:
.text._Z19scale_with_constantPKfPfi:
        /* <DEDUP_REMOVED lines=8> */
[----:B------:R-:W0:Y:S01]  /*0080*/  LDC.64 R2, c[0x0][0x380] ;  /* 0x0000e000ff027b82 */ /* 0x000e220000000a00 */
[----:B------:R-:W1:Y:S01]  /*0090*/  LDCU.64 UR4, c[0x0][0x358] ;  /* 0x00006b00ff0477ac */ /* 0x000e620008000a00 */
[----:B------:R-:W2:Y:S06]  /*00a0*/  LDCU UR6, c[0x3][URZ] ;  /* 0x00c00000ff0677ac */ /* 0x000eac0008000800 */
[----:B------:R-:W3:Y:S01]  /*00b0*/  LDC.64 R4, c[0x0][0x388] ;  /* 0x0000e200ff047b82 */ /* 0x000ee20000000a00 */
[----:B0-----:R-:W-:-:S06]  /*00c0*/  IMAD.WIDE R2, R7, 0x4, R2 ;  /* 0x0000000407027825 */ /* 0x001fcc00078e0202 */
[----:B-1----:R-:W2:Y:S01]  /*00d0*/  LDG.E.CONSTANT R2, desc[UR4][R2.64] ;  /* 0x0000000402027981 */ /* 0x002ea2000c1e9900 */
[----:B---3--:R-:W-:-:S04]  /*00e0*/  IMAD.WIDE R4, R7, 0x4, R4 ;  /* 0x0000000407047825 */ /* 0x008fc800078e0204 */
[----:B--2---:R-:W-:-:S05]  /*00f0*/  FMUL R7, R2, UR6 ;  /* 0x0000000602077c20 */ /* 0x004fca0008400000 */
[----:B------:R-:W-:Y:S01]  /*0100*/  STG.E desc[UR4][R4.64], R7 ;  /* 0x0000000704007986 */ /* 0x000fe2000c101904 */
[----:B------:R-:W-:Y:S05]  /*0110*/  EXIT ;  /* 0x000000000000794d */ /* 0x000fea0003800000 */
.L_x_10:
        /* <DEDUP_REMOVED lines=14> */
.L_x_29:


//--------------------- .text._Z20local_memory_examplePfi --------------------------
	.section	.text._Z20local_memory_examplePfi,"ax",@progbits
	.align	128
        .global         _Z20local_memory_examplePfi
        .type           _Z20local_memory_examplePfi,@function
        .size           _Z20local_memory_examplePfi,(.L_x_30 - _Z20local_memory_examplePfi)
        .other          _Z20local_memory_examplePfi,@"STO_CUDA_ENTRY STV_DEFAULT"
_Z20local_memory_examplePfi:
.text._Z20local_memory_examplePfi:
[----:B------:R-:W0:Y:S08]  /*0000*/  LDC R1, c[0x0][0x37c] ;  /* 0x0000df00ff017b82 */ /* 0x000e300000000800 */
[----:B------:R-:W1:Y:S01]  /*0010*/  LDC R4, c[0x0][0x388] ;  /* 0x0000e200ff047b82 */ /* 0x000e620000000800 */
[----:B------:R-:W2:Y:S01]  /*0020*/  LDCU.64 UR4, c[0x0][0x358] ;  /* 0x00006b00ff0477ac */ /* 0x000ea20008000a00 */
[----:B0-----:R-:W-:-:S02]  /*0030*/  VIADD R1, R1, 0xfffffe00 ;  /* 0xfffffe0001017836 */ /* 0x001fc40000000000 */
[----:B------:R-:W-:Y:S01]  /*0040*/  IMAD.MOV.U32 R3, RZ, RZ, RZ ;  /* 0x000000ffff037224 */ /* 0x000fe200078e00ff */
[----:B-1----:R-:W-:-:S13]  /*0050*/  ISETP.GE.AND P0, PT, R4, 0x1, PT ;  /* 0x000000010400780c */ /* 0x002fda0003f06270 */
[----:B--2---:R-:W-:Y:S05]  /*0060*/  @!P0 BRA `(.L_x_11) ;  /* 0x0000000800408947 */ /* 0x004fea0003800000 */
[----:B------:R-:W0:Y:S01]  /*0070*/  S2R R2, SR_TID.X ;  /* 0x0000000000027919 */ /* 0x000e220000002100 */
[C---:B------:R-:W-:Y:S01]  /*0080*/  ISETP.GE.U32.AND P1, PT, R4.reuse, 0x8, PT ;  /* 0x000000080400780c */ /* 0x040fe20003f26070 */
[----:B------:R-:W-:Y:S01]  /*0090*/  HFMA2 R3, -RZ, RZ, 0, 0 ;  /* 0x00000000ff037431 */ /* 0x000fe200000001ff */
[----:B------:R-:W-:-:S04]  /*00a0*/  VIMNMX R0, PT, PT, R4, 0x80, PT ;  /* 0x0000008004007848 */ /* 0x000fc80003fe0100 */
[----:B------:R-:W-:-:S04]  /*00b0*/  LOP3.LUT R20, R0, 0x7, RZ, 0xc0, !PT ;  /* 0x0000000700147812 */ /* 0x000fc800078ec0ff */
[----:B------:R-:W-:-:S03]  /*00c0*/  ISETP.NE.AND P0, PT, R20, RZ, PT ;  /* 0x000000ff1400720c */ /* 0x000fc60003f05270 */
[----:B------:R-:W-:Y:S10]  /*00d0*/  @!P1 BRA `(.L_x_12) ;  /* 0x0000000000789947 */ /* 0x000ff40003800000 */
[----:B------:R-:W-:Y:S01]  /*00e0*/  LOP3.LUT R3, R0, 0xffff, RZ, 0xc0, !PT ;  /* 0x0000ffff00037812 */ /* 0x000fe200078ec0ff */
[----:B------:R-:W-:Y:S01]  /*00f0*/  VIADD R14, R1, 0x10 ;  /* 0x00000010010e7836 */ /* 0x000fe20000000000 */
[----:B0-----:R-:W-:Y:S02]  /*0100*/  IADD3 R13, PT, PT, R2, 0x3, RZ ;  /* 0x00000003020d7810 */ /* 0x001fe40007ffe0ff */
[----:B------:R-:W-:-:S05]  /*0110*/  SHF.R.U32.HI R3, RZ, 0x3, R3 ;  /* 0x00000003ff037819 */ /* 0x000fca0000011603 */
[----:B------:R-:W-:-:S05]  /*0120*/  IMAD.SHL.U32 R3, R3, 0x8, RZ ;  /* 0x0000000803037824 */ /* 0x000fca00078e00ff */
[----:B------:R-:W-:Y:S02]  /*0130*/  LOP3.LUT R4, R3, 0xf8, RZ, 0xe2, !PT ;  /* 0x000000f803047812 */ /* 0x000fe400078ee2ff */
[----:B------:R-:W-:-:S03]  /*0140*/  LOP3.LUT R3, R0, 0xf8, RZ, 0xc0, !PT ;  /* 0x000000f800037812 */ /* 0x000fc600078ec0ff */
[----:B------:R-:W-:-:S07]  /*0150*/  IMAD.MOV R12, RZ, RZ, -R4 ;  /* 0x000000ffff0c7224 */ /* 0x000fce00078e0a04 */
.L_x_13:
[----:B------:R-:W-:Y:S01]  /*0160*/  IADD3 R12, PT, PT, R12, 0x8, RZ ;  /* 0x000000080c0c7810 */ /* 0x000fe20007ffe0ff */
[C---:B------:R-:W-:Y:S01]  /*0170*/  VIADD R4, R13.reuse, 0xfffffffd ;  /* 0xfffffffd0d047836 */ /* 0x040fe20000000000 */
[C---:B------:R-:W-:Y:S01]  /*0180*/  IADD3 R5, PT, PT, R13.reuse, -0x2, RZ ;  /* 0xfffffffe0d057810 */ /* 0x040fe20007ffe0ff */
[C---:B------:R-:W-:Y:S01]  /*0190*/  VIADD R6, R13.reuse, 0xffffffff ;  /* 0xffffffff0d067836 */ /* 0x040fe20000000000 */
[----:B------:R-:W-:Y:S01]  /*01a0*/  ISETP.NE.AND P1, PT, R12, RZ, PT ;  /* 0x000000ff0c00720c */ /* 0x000fe20003f25270 */
[C---:B------:R-:W-:Y:S01]  /*01b0*/  VIADD R11, R13.reuse, 0x4 ;  /* 0x000000040d0b7836 */ /* 0x040fe20000000000 */
[C---:B------:R-:W-:Y:S01]  /*01c0*/  IADD3 R8, PT, PT, R13.reuse, 0x1, RZ ;  /* 0x000000010d087810 */ /* 0x040fe20007ffe0ff */
[C---:B------:R-:W-:Y:S01]  /*01d0*/  VIADD R9, R13.reuse, 0x2 ;  /* 0x000000020d097836 */ /* 0x040fe20000000000 */
[----:B------:R-:W-:Y:S01]  /*01e0*/  I2FP.F32.U32 R7, R13 ;  /* 0x0000000d00077245 */ /* 0x000fe20000201000 */
[C---:B------:R-:W-:Y:S01]  /*01f0*/  VIADD R10, R13.reuse, 0x3 ;  /* 0x000000030d0a7836 */ /* 0x040fe20000000000 */
[----:B------:R-:W-:Y:S01]  /*0200*/  I2FP.F32.U32 R4, R4 ;  /* 0x0000000400047245 */ /* 0x000fe20000201000 */
[----:B------:R-:W-:Y:S01]  /*0210*/  VIADD R13, R13, 0x8 ;  /* 0x000000080d0d7836 */ /* 0x000fe20000000000 */
[----:B------:R-:W-:-:S02]  /*0220*/  I2FP.F32.U32 R5, R5 ;  /* 0x0000000500057245 */ /* 0x000fc40000201000 */
[----:B------:R-:W-:Y:S02]  /*0230*/  I2FP.F32.U32 R6, R6 ;  /* 0x0000000600067245 */ /* 0x000fe40000201000 */
[----:B------:R-:W-:Y:S02]  /*0240*/  I2FP.F32.U32 R11, R11 ;  /* 0x0000000b000b7245 */ /* 0x000fe40000201000 */
[----:B------:R-:W-:Y:S01]  /*0250*/  I2FP.F32.U32 R8, R8 ;  /* 0x0000000800087245 */ /* 0x000fe20000201000 */
[----:B------:R-:W-:Y:S01]  /*0260*/  STL.128 [R14+-0x10], R4 ;  /* 0xfffff0040e007387 */ /* 0x000fe20000100c00 */
[----:B------:R-:W-:Y:S02]  /*0270*/  I2FP.F32.U32 R9, R9 ;  /* 0x0000000900097245 */ /* 0x000fe40000201000 */
[----:B------:R-:W-:-:S05]  /*0280*/  I2FP.F32.U32 R10, R10 ;  /* 0x0000000a000a7245 */ /* 0x000fca0000201000 */
[----:B------:R0:W-:Y:S02]  /*0290*/  STL.128 [R14], R8 ;  /* 0x000000080e007387 */ /* 0x0001e40000100c00 */
[----:B0-----:R-:W-:Y:S01]  /*02a0*/  VIADD R14, R14, 0x20 ;  /* 0x000000200e0e7836 */ /* 0x001fe20000000000 */
[----:B------:R-:W-:Y:S06]  /*02b0*/  @P1 BRA `(.L_x_13) ;  /* 0xfffffffc00a81947 */ /* 0x000fec000383ffff */
.L_x_12:
[----:B------:R-:W-:Y:S05]  /*02c0*/  @!P0 BRA `(.L_x_14) ;  /* 0x0000000000808947 */ /* 0x000fea0003800000 */
[----:B------:R-:W-:Y:S02]  /*02d0*/  ISETP.GE.U32.AND P1, PT, R20, 0x4, PT ;  /* 0x000000041400780c */ /* 0x000fe40003f26070 */
[----:B------:R-:W-:-:S04]  /*02e0*/  LOP3.LUT R10, R0, 0x3, RZ, 0xc0, !PT ;  /* 0x00000003000a7812 */ /* 0x000fc800078ec0ff */
[----:B------:R-:W-:-:S07]  /*02f0*/  ISETP.NE.AND P2, PT, R10, RZ, PT ;  /* 0x000000ff0a00720c */ /* 0x000fce0003f45270 */
[----:B------:R-:W-:Y:S06]  /*0300*/  @!P1 BRA `(.L_x_15) ;  /* 0x0000000000309947 */ /* 0x000fec0003800000 */
[C---:B0-----:R-:W-:Y:S01]  /*0310*/  IADD3 R4, PT, PT, R3.reuse, R2, RZ ;  /* 0x0000000203047210 */ /* 0x041fe20007ffe0ff */
[C---:B------:R-:W-:Y:S02]  /*0320*/  IMAD R6, R3.reuse, 0x4, R1 ;  /* 0x0000000403067824 */ /* 0x040fe400078e0201 */
[----:B------:R-:W-:Y:S01]  /*0330*/  VIADD R3, R3, 0x4 ;  /* 0x0000000403037836 */ /* 0x000fe20000000000 */
[C---:B------:R-:W-:Y:S01]  /*0340*/  IADD3 R7, PT, PT, R4.reuse, 0x2, RZ ;  /* 0x0000000204077810 */ /* 0x040fe20007ffe0ff */
[C---:B------:R-:W-:Y:S02]  /*0350*/  VIADD R5, R4.reuse, 0x1 ;  /* 0x0000000104057836 */ /* 0x040fe40000000000 */
[----:B------:R-:W-:Y:S01]  /*0360*/  VIADD R9, R4, 0x3 ;  /* 0x0000000304097836 */ /* 0x000fe20000000000 */
[----:B------:R-:W-:Y:S02]  /*0370*/  I2FP.F32.U32 R4, R4 ;  /* 0x0000000400047245 */ /* 0x000fe40000201000 */
[----:B------:R-:W-:-:S02]  /*0380*/  I2FP.F32.U32 R5, R5 ;  /* 0x0000000500057245 */ /* 0x000fc40000201000 */
[----:B------:R-:W-:Y:S02]  /*0390*/  I2FP.F32.U32 R8, R7 ;  /* 0x0000000700087245 */ /* 0x000fe40000201000 */
[----:B------:R-:W-:Y:S01]  /*03a0*/  I2FP.F32.U32 R9, R9 ;  /* 0x0000000900097245 */ /* 0x000fe20000201000 */
[----:B------:R1:W-:Y:S04]  /*03b0*/  STL.64 [R6], R4 ;  /* 0x0000000406007387 */ /* 0x0003e80000100a00 */
[----:B------:R1:W-:Y:S02]  /*03c0*/  STL.64 [R6+0x8], R8 ;  /* 0x0000080806007387 */ /* 0x0003e40000100a00 */
.L_x_15:
[----:B------:R-:W-:Y:S05]  /*03d0*/  @!P2 BRA `(.L_x_14) ;  /* 0x00000000003ca947 */ /* 0x000fea0003800000 */
[----:B------:R-:W-:Y:S02]  /*03e0*/  ISETP.NE.AND P1, PT, R10, 0x1, PT ;  /* 0x000000010a00780c */ /* 0x000fe40003f25270 */
[----:B-1----:R-:W-:-:S04]  /*03f0*/  LOP3.LUT R4, R0, 0x1, RZ, 0xc0, !PT ;  /* 0x0000000100047812 */ /* 0x002fc800078ec0ff */
[----:B------:R-:W-:-:S07]  /*0400*/  ISETP.NE.U32.AND P2, PT, R4, 0x1, PT ;  /* 0x000000010400780c */ /* 0x000fce0003f45070 */
[----:B------:R-:W-:Y:S06]  /*0410*/  @!P1 BRA `(.L_x_16) ;  /* 0x00000000001c9947 */ /* 0x000fec0003800000 */
[C---:B0-----:R-:W-:Y:S01]  /*0420*/  IADD3 R4, PT, PT, R3.reuse, R2, RZ ;  /* 0x0000000203047210 */ /* 0x041fe20007ffe0ff */
[C---:B------:R-:W-:Y:S01]  /*0430*/  IMAD R6, R3.reuse, 0x4, R1 ;  /* 0x0000000403067824 */ /* 0x040fe200078e0201 */
[----:B------:R-:W-:-:S03]  /*0440*/  IADD3 R3, PT, PT, R3, 0x2, RZ ;  /* 0x0000000203037810 */ /* 0x000fc60007ffe0ff */
[----:B------:R-:W-:Y:S01]  /*0450*/  VIADD R5, R4, 0x1 ;  /* 0x0000000104057836 */ /* 0x000fe20000000000 */
[----:B------:R-:W-:-:S04]  /*0460*/  I2FP.F32.U32 R4, R4 ;  /* 0x0000000400047245 */ /* 0x000fc80000201000 */
[----:B------:R-:W-:-:S05]  /*0470*/  I2FP.F32.U32 R5, R5 ;  /* 0x0000000500057245 */ /* 0x000fca0000201000 */
[----:B------:R1:W-:Y:S02]  /*0480*/  STL.64 [R6], R4 ;  /* 0x0000000406007387 */ /* 0x0003e40000100a00 */
.L_x_16:
[----:B0-----:R-:W-:Y:S02]  /*0490*/  @!P2 IMAD.IADD R2, R2, 0x1, R3 ;  /* 0x000000010202a824 */ /* 0x001fe400078e0203 */
[----:B------:R-:W-:-:S03]  /*04a0*/  @!P2 IMAD R3, R3, 0x4, R1 ;  /* 0x000000040303a824 */ /* 0x000fc600078e0201 */
[----:B------:R-:W-:-:S05]  /*04b0*/  @!P2 I2FP.F32.U32 R2, R2 ;  /* 0x000000020002a245 */ /* 0x000fca0000201000 */
[----:B------:R2:W-:Y:S02]  /*04c0*/  @!P2 STL [R3], R2 ;  /* 0x000000020300a387 */ /* 0x0005e40000100800 */
.L_x_14:
[----:B------:R-:W3:Y:S01]  /*04d0*/  LDCU UR6, c[0x0][0x388] ;  /* 0x00007100ff0677ac */ /* 0x000ee20008000800 */
[----:B------:R-:W-:Y:S02]  /*04e0*/  LOP3.LUT R23, R0, 0xf, RZ, 0xc0, !PT ;  /* 0x0000000f00177812 */ /* 0x000fe400078ec0ff */
[----:B0-2---:R-:W-:Y:S02]  /*04f0*/  CS2R R2, SRZ ;  /* 0x0000000000027805 */ /* 0x005fe4000001ff00 */
[----:B------:R-:W-:Y:S01]  /*0500*/  ISETP.NE.AND P2, PT, R23, RZ, PT ;  /* 0x000000ff1700720c */ /* 0x000fe20003f45270 */
[----:B---3--:R-:W-:-:S09]  /*0510*/  UISETP.GE.U32.AND UP0, UPT, UR6, 0x10, UPT ;  /* 0x000000100600788c */ /* 0x008fd2000bf06070 */
[----:B------:R-:W-:Y:S05]  /*0520*/  BRA.U !UP0, `(.L_x_17) ;  /* 0x0000000108807547 */ /* 0x000fea000b800000 */
[----:B------:R-:W-:Y:S01]  /*0530*/  LOP3.LUT R2, R0, 0xffff, RZ, 0xc0, !PT ;  /* 0x0000ffff00027812 */ /* 0x000fe200078ec0ff */
[----:B------:R-:W-:Y:S01]  /*0540*/  VIADD R21, R1, 0x20 ;  /* 0x0000002001157836 */ /* 0x000fe20000000000 */
[----:B------:R-:W-:Y:S02]  /*0550*/  MOV R3, RZ ;  /* 0x000000ff00037202 */ /* 0x000fe40000000f00 */
[----:B------:R-:W-:-:S04]  /*0560*/  SHF.R.U32.HI R2, RZ, 0x4, R2 ;  /* 0x00000004ff027819 */ /* 0x000fc80000011602 */
[----:B------:R-:W-:-:S04]  /*0570*/  SHF.L.U32 R2, R2, 0x4, RZ ;  /* 0x0000000402027819 */ /* 0x000fc800000006ff */
[----:B------:R-:W-:Y:S02]  /*0580*/  LOP3.LUT R22, R2, 0xf0, RZ, 0xe2, !PT ;  /* 0x000000f002167812 */ /* 0x000fe400078ee2ff */
[----:B------:R-:W-:-:S03]  /*0590*/  LOP3.LUT R2, R0, 0xf0, RZ, 0xc0, !PT ;  /* 0x000000f000027812 */ /* 0x000fc600078ec0ff */
[----:B------:R-:W-:-:S07]  /*05a0*/  IMAD.MOV R22, RZ, RZ, -R22 ;  /* 0x000000ffff167224 */ /* 0x000fce00078e0a16 */
.L_x_18:
[----:B-1----:R-:W2:Y:S04]  /*05b0*/  LDL.128 R4, [R21+-0x20] ;  /* 0xffffe00015047983 */ /* 0x002ea80000100c00 */
[----:B------:R-:W3:Y:S04]  /*05c0*/  LDL.128 R8, [R21+-0x10] ;  /* 0xfffff00015087983 */ /* 0x000ee80000100c00 */
[----:B------:R-:W4:Y:S04]  /*05d0*/  LDL.128 R12, [R21] ;  /* 0x00000000150c7983 */ /* 0x000f280000100c00 */
[----:B------:R0:W5:Y:S01]  /*05e0*/  LDL.128 R16, [R21+0x10] ;  /* 0x0000100015107983 */ /* 0x0001620000100c00 */
[----:B------:R-:W-:-:S04]  /*05f0*/  IADD3 R22, PT, PT, R22, 0x10, RZ ;  /* 0x0000001016167810 */ /* 0x000fc80007ffe0ff */
[----:B------:R-:W-:Y:S01]  /*0600*/  ISETP.NE.AND P1, PT, R22, RZ, PT ;  /* 0x000000ff1600720c */ /* 0x000fe20003f25270 */
[----:B0-----:R-:W-:Y:S02]  /*0610*/  VIADD R21, R21, 0x40 ;  /* 0x0000004015157836 */ /* 0x001fe40000000000 */
[----:B--2---:R-:W-:-:S04]  /*0620*/  FADD R4, R4, R3 ;  /* 0x0000000304047221 */ /* 0x004fc80000000000 */
[----:B------:R-:W-:-:S04]  /*0630*/  FADD R5, R5, R4 ;  /* 0x0000000405057221 */ /* 0x000fc80000000000 */
[----:B------:R-:W-:-:S04]  /*0640*/  FADD R6, R6, R5 ;  /* 0x0000000506067221 */ /* 0x000fc80000000000 */
[----:B------:R-:W-:-:S04]  /*0650*/  FADD R7, R7, R6 ;  /* 0x0000000607077221 */ /* 0x000fc80000000000 */
[----:B---3--:R-:W-:-:S04]  /*0660*/  FADD R8, R7, R8 ;  /* 0x0000000807087221 */ /* 0x008fc80000000000 */
[----:B------:R-:W-:-:S04]  /*0670*/  FADD R9, R9, R8 ;  /* 0x0000000809097221 */ /* 0x000fc80000000000 */
[----:B------:R-:W-:-:S04]  /*0680*/  FADD R10, R10, R9 ;  /* 0x000000090a0a7221 */ /* 0x000fc80000000000 */
[----:B------:R-:W-:-:S04]  /*0690*/  FADD R11, R11, R10 ;  /* 0x0000000a0b0b7221 */ /* 0x000fc80000000000 */
[----:B----4-:R-:W-:-:S04]  /*06a0*/  FADD R12, R11, R12 ;  /* 0x0000000c0b0c7221 */ /* 0x010fc80000000000 */
[----:B------:R-:W-:-:S04]  /*06b0*/  FADD R13, R13, R12 ;  /* 0x0000000c0d0d7221 */ /* 0x000fc80000000000 */
[----:B------:R-:W-:-:S04]  /*06c0*/  FADD R14, R14, R13 ;  /* 0x0000000d0e0e7221 */ /* 0x000fc80000000000 */
[----:B------:R-:W-:-:S04]  /*06d0*/  FADD R15, R15, R14 ;  /* 0x0000000e0f0f7221 */ /* 0x000fc80000000000 */
[----:B-----5:R-:W-:-:S04]  /*06e0*/  FADD R16, R15, R16 ;  /* 0x000000100f107221 */ /* 0x020fc80000000000 */
[----:B------:R-:W-:-:S04]  /*06f0*/  FADD R17, R17, R16 ;  /* 0x0000001011117221 */ /* 0x000fc80000000000 */
[----:B------:R-:W-:-:S04]  /*0700*/  FADD R18, R18, R17 ;  /* 0x0000001112127221 */ /* 0x000fc80000000000 */
[----:B------:R-:W-:Y:S01]  /*0710*/  FADD R3, R19, R18 ;  /* 0x0000001213037221 */ /* 0x000fe20000000000 */
[----:B------:R-:W-:Y:S06]  /*0720*/  @P1 BRA `(.L_x_18) ;  /* 0xfffffffc00a01947 */ /* 0x000fec000383ffff */
.L_x_17:
[----:B------:R-:W-:Y:S05]  /*0730*/  @!P2 BRA `(.L_x_11) ;  /* 0x00000000008ca947 */ /* 0x000fea0003800000 */
[----:B------:R-:W-:-:S13]  /*0740*/  ISETP.GE.U32.AND P1, PT, R23, 0x8, PT ;  /* 0x000000081700780c */ /* 0x000fda0003f26070 */
[----:B------:R-:W-:Y:S05]  /*0750*/  @!P1 BRA `(.L_x_19) ;  /* 0x0000000000309947 */ /* 0x000fea0003800000 */
[----:B------:R-:W-:-:S05]  /*0760*/  LEA R12, R2, R1, 0x2 ;  /* 0x00000001020c7211 */ /* 0x000fca00078e10ff */
[----:B-1----:R-:W2:Y:S04]  /*0770*/  LDL.128 R4, [R12] ;  /* 0x000000000c047983 */ /* 0x002ea80000100c00 */
[----:B------:R-:W3:Y:S01]  /*0780*/  LDL.128 R8, [R12+0x10] ;  /* 0x000010000c087983 */ /* 0x000ee20000100c00 */
[----:B------:R-:W-:Y:S02]  /*0790*/  VIADD R2, R2, 0x8 ;  /* 0x0000000802027836 */ /* 0x000fe40000000000 */
[----:B--2---:R-:W-:-:S04]  /*07a0*/  FADD R4, R3, R4 ;  /* 0x0000000403047221 */ /* 0x004fc80000000000 */
[----:B------:R-:W-:-:S04]  /*07b0*/  FADD R5, R4, R5 ;  /* 0x0000000504057221 */ /* 0x000fc80000000000 */
[----:B------:R-:W-:-:S04]  /*07c0*/  FADD R6, R5, R6 ;  /* 0x0000000605067221 */ /* 0x000fc80000000000 */
[----:B------:R-:W-:-:S04]  /*07d0*/  FADD R7, R6, R7 ;  /* 0x0000000706077221 */ /* 0x000fc80000000000 */
[----:B---3--:R-:W-:-:S04]  /*07e0*/  FADD R8, R7, R8 ;  /* 0x0000000807087221 */ /* 0x008fc80000000000 */
[----:B------:R-:W-:-:S04]  /*07f0*/  FADD R9, R8, R9 ;  /* 0x0000000908097221 */ /* 0x000fc80000000000 */
[----:B------:R-:W-:-:S04]  /*0800*/  FADD R10, R9, R10 ;  /* 0x0000000a090a7221 */ /* 0x000fc80000000000 */
[----:B------:R-:W-:-:S07]  /*0810*/  FADD R3, R10, R11 ;  /* 0x0000000b0a037221 */ /* 0x000fce0000000000 */
.L_x_19:
[----:B------:R-:W-:Y:S05]  /*0820*/  @!P0 BRA `(.L_x_11) ;  /* 0x0000000000508947 */ /* 0x000fea0003800000 */
[----:B------:R-:W-:Y:S02]  /*0830*/  ISETP.GE.U32.AND P0, PT, R20, 0x4, PT ;  /* 0x000000041400780c */ /* 0x000fe40003f06070 */
[----:B------:R-:W-:-:S04]  /*0840*/  LOP3.LUT R0, R0, 0x3, RZ, 0xc0, !PT ;  /* 0x0000000300007812 */ /* 0x000fc800078ec0ff */
[----:B------:R-:W-:-:S07]  /*0850*/  ISETP.NE.AND P1, PT, R0, RZ, PT ;  /* 0x000000ff0000720c */ /* 0x000fce0003f25270 */
[----:B------:R-:W-:Y:S06]  /*0860*/  @!P0 BRA `(.L_x_20) ;  /* 0x00000000001c8947 */ /* 0x000fec0003800000 */
[----:B-1----:R-:W-:-:S06]  /*0870*/  LEA R4, R2, R1, 0x2 ;  /* 0x0000000102047211 */ /* 0x002fcc00078e10ff */
[----:B------:R-:W2:Y:S01]  /*0880*/  LDL.128 R4, [R4] ;  /* 0x0000000004047983 */ /* 0x000ea20000100c00 */
[----:B------:R-:W-:Y:S02]  /*0890*/  VIADD R2, R2, 0x4 ;  /* 0x0000000402027836 */ /* 0x000fe40000000000 */
[----:B--2---:R-:W-:-:S04]  /*08a0*/  FADD R8, R3, R4 ;  /* 0x0000000403087221 */ /* 0x004fc80000000000 */
[----:B------:R-:W-:-:S04]  /*08b0*/  FADD R5, R8, R5 ;  /* 0x0000000508057221 */ /* 0x000fc80000000000 */
[----:B------:R-:W-:-:S04]  /*08c0*/  FADD R6, R5, R6 ;  /* 0x0000000605067221 */ /* 0x000fc80000000000 */
[----:B------:R-:W-:-:S07]  /*08d0*/  FADD R3, R6, R7 ;  /* 0x0000000706037221 */ /* 0x000fce0000000000 */
.L_x_20:
[----:B------:R-:W-:Y:S05]  /*08e0*/  @!P1 BRA `(.L_x_11) ;  /* 0x0000000000209947 */ /* 0x000fea0003800000 */
[----:B-1----:R-:W-:Y:S01]  /*08f0*/  IMAD R4, R2, 0x4, R1 ;  /* 0x0000000402047824 */ /* 0x002fe200078e0201 */
[----:B------:R-:W-:-:S07]  /*0900*/  IADD3 R0, PT, PT, -R0, RZ, RZ ;  /* 0x000000ff00007210 */ /* 0x000fce0007ffe1ff */
.L_x_21:
[----:B------:R0:W2:Y:S01]  /*0910*/  LDL R2, [R4] ;  /* 0x0000000004027983 */ /* 0x0000a20000100800 */
[----:B------:R-:W-:-:S05]  /*0920*/  VIADD R0, R0, 0x1 ;  /* 0x0000000100007836 */ /* 0x000fca0000000000 */
[----:B------:R-:W-:Y:S02]  /*0930*/  ISETP.NE.AND P0, PT, R0, RZ, PT ;  /* 0x000000ff0000720c */ /* 0x000fe40003f05270 */
[----:B0-----:R-:W-:Y:S01]  /*0940*/  IADD3 R4, PT, PT, R4, 0x4, RZ ;  /* 0x0000000404047810 */ /* 0x001fe20007ffe0ff */
[----:B--2---:R-:W-:-:S10]  /*0950*/  FADD R3, R2, R3 ;  /* 0x0000000302037221 */ /* 0x004fd40000000000 */
[----:B------:R-:W-:Y:S05]  /*0960*/  @P0 BRA `(.L_x_21) ;  /* 0xfffffffc00e80947 */ /* 0x000fea000383ffff */
.L_x_11:
[----:B------:R-:W0:Y:S01]  /*0970*/  S2R R0, SR_TID.X ;  /* 0x0000000000007919 */ /* 0x000e220000002100 */
[----:B------:R-:W0:Y:S08]  /*0980*/  S2UR UR6, SR_CTAID.X ;  /* 0x00000000000679c3 */ /* 0x000e300000002500 */
[----:B------:R-:W0:Y:S08]  /*0990*/  LDC R7, c[0x0][0x360] ;  /* 0x0000d800ff077b82 */ /* 0x000e300000000800 */
[----:B-1----:R-:W1:Y:S01]  /*09a0*/  LDC.64 R4, c[0x0][0x380] ;  /* 0x0000e000ff047b82 */ /* 0x002e620000000a00 */
[----:B0-----:R-:W-:-:S04]  /*09b0*/  IMAD R7, R7, UR6, R0 ;  /* 0x0000000607077c24 */ /* 0x001fc8000f8e0200 */
[----:B-1----:R-:W-:-:S05]  /*09c0*/  IMAD.WIDE R4, R7, 0x4, R4 ;  /* 0x0000000407047825 */ /* 0x002fca00078e0204 */
[----:B------:R-:W-:Y:S01]  /*09d0*/  STG.E desc[UR4][R4.64], R3 ;  /* 0x0000000304007986 */ /* 0x000fe2000c101904 */
[----:B------:R-:W-:Y:S05]  /*09e0*/  EXIT ;  /* 0x000000000000794d */ /* 0x000fea0003800000 */
.L_x_22:
        /* <DEDUP_REMOVED lines=9> */
.L_x_30:


//--------------------- .text._Z16block_sum_sharedPKfPfi --------------------------
	.section	.text._Z16block_sum_sharedPKfPfi,"ax",@progbits
	.align	128
        .global         _Z16block_sum_sharedPKfPfi
        .type           _Z16block_sum_sharedPKfPfi,@function
        .size           _Z16block_sum_sharedPKfPfi,(.L_x_31 - _Z16block_sum_sharedPKfPfi)
        .other          _Z16block_sum_sharedPKfPfi,@"STO_CUDA_ENTRY STV_DEFAULT"
_Z16block_sum_sharedPKfPfi:
.text._Z16block_sum_sharedPKfPfi:
[----:B------:R-:W-:Y:S01]  /*0000*/  LDC R1, c[0x0][0x37c] ;  /* 0x0000df00ff017b82 */ /* 0x000fe20000000800 */
[----:B------:R-:W0:Y:S01]  /*0010*/  S2R R7, SR_CTAID.X ;  /* 0x0000000000077919 */ /* 0x000e220000002500 */
[----:B------:R-:W0:Y:S01]  /*0020*/  LDCU UR8, c[0x0][0x360] ;  /* 0x00006c00ff0877ac */ /* 0x000e220008000800 */
[----:B------:R-:W-:Y:S01]  /*0030*/  IMAD.MOV.U32 R4, RZ, RZ, RZ ;  /* 0x000000ffff047224 */ /* 0x000fe200078e00ff */
[----:B------:R-:W0:Y:S01]  /*0040*/  S2R R6, SR_TID.X ;  /* 0x0000000000067919 */ /* 0x000e220000002100 */
[----:B------:R-:W1:Y:S01]  /*0050*/  LDCU UR4, c[0x0][0x390] ;  /* 0x00007200ff0477ac */ /* 0x000e620008000800 */
[----:B------:R-:W2:Y:S01]  /*0060*/  LDCU.64 UR6, c[0x0][0x358] ;  /* 0x00006b00ff0677ac */ /* 0x000ea20008000a00 */
[----:B0-----:R-:W-:-:S05]  /*0070*/  IMAD R5, R7, UR8, R6 ;  /* 0x0000000807057c24 */ /* 0x001fca000f8e0206 */
[----:B-1----:R-:W-:-:S13]  /*0080*/  ISETP.GE.AND P0, PT, R5, UR4, PT ;  /* 0x0000000405007c0c */ /* 0x002fda000bf06270 */
[----:B------:R-:W0:Y:S02]  /*0090*/  @!P0 LDC.64 R2, c[0x0][0x380] ;  /* 0x0000e000ff028b82 */ /* 0x000e240000000a00 */
[----:B0-----:R-:W-:-:S05]  /*00a0*/  @!P0 IMAD.WIDE R2, R5, 0x4, R2 ;  /* 0x0000000405028825 */ /* 0x001fca00078e0202 */
[----:B--2---:R-:W2:Y:S01]  /*00b0*/  @!P0 LDG.E.CONSTANT R4, desc[UR6][R2.64] ;  /* 0x0000000602048981 */ /* 0x004ea2000c1e9900 */
[----:B------:R-:W0:Y:S01]  /*00c0*/  S2UR UR5, SR_CgaCtaId ;  /* 0x00000000000579c3 */ /* 0x000e220000008800 */
[----:B------:R-:W-:Y:S01]  /*00d0*/  IMAD.U32 R0, RZ, RZ, UR8 ;  /* 0x00000008ff007e24 */ /* 0x000fe2000f8e00ff */
[----:B------:R-:W-:Y:S01]  /*00e0*/  UMOV UR4, 0x400 ;  /* 0x0000040000047882 */ /* 0x000fe20000000000 */
[----:B------:R-:W-:-:S03]  /*00f0*/  ISETP.NE.AND P0, PT, R6, RZ, PT ;  /* 0x000000ff0600720c */ /* 0x000fc60003f05270 */
[----:B------:R-:W-:Y:S01]  /*0100*/  ISETP.GE.U32.AND P1, PT, R0, 0x2, PT ;  /* 0x000000020000780c */ /* 0x000fe20003f26070 */
[----:B0-----:R-:W-:-:S06]  /*0110*/  ULEA UR4, UR5, UR4, 0x18 ;  /* 0x0000000405047291 */ /* 0x001fcc000f8ec0ff */
[----:B------:R-:W-:-:S05]  /*0120*/  LEA R5, R6, UR4, 0x2 ;  /* 0x0000000406057c11 */ /* 0x000fca000f8e10ff */
[----:B--2---:R0:W-:Y:S01]  /*0130*/  STS [R5], R4 ;  /* 0x0000000405007388 */ /* 0x0041e20000000800 */
[----:B------:R-:W-:Y:S06]  /*0140*/  BAR.SYNC.DEFER_BLOCKING 0x0 ;  /* 0x0000000000007b1d */ /* 0x000fec0000010000 */
[----:B------:R-:W-:Y:S05]  /*0150*/  @!P1 BRA `(.L_x_23) ;  /* 0x00000000002c9947 */ /* 0x000fea0003800000 */
.L_x_24:
[----:B------:R-:W-:-:S04]  /*0160*/  SHF.R.U32.HI R8, RZ, 0x1, R0 ;  /* 0x00000001ff087819 */ /* 0x000fc80000011600 */
[----:B------:R-:W-:-:S13]  /*0170*/  ISETP.GE.U32.AND P1, PT, R6, R8, PT ;  /* 0x000000080600720c */ /* 0x000fda0003f26070 */
[----:B------:R-:W-:Y:S01]  /*0180*/  @!P1 LEA R2, R8, R5, 0x2 ;  /* 0x0000000508029211 */ /* 0x000fe200078e10ff */
[----:B------:R-:W-:Y:S05]  /*0190*/  @!P1 LDS R3, [R5] ;  /* 0x0000000005039984 */ /* 0x000fea0000000800 */
[----:B------:R-:W0:Y:S02]  /*01a0*/  @!P1 LDS R2, [R2] ;  /* 0x0000000002029984 */ /* 0x000e240000000800 */
[----:B0-----:R-:W-:-:S05]  /*01b0*/  @!P1 FADD R4, R2, R3 ;  /* 0x0000000302049221 */ /* 0x001fca0000000000 */
[----:B------:R1:W-:Y:S01]  /*01c0*/  @!P1 STS [R5], R4 ;  /* 0x0000000405009388 */ /* 0x0003e20000000800 */
[----:B------:R-:W-:Y:S01]  /*01d0*/  BAR.SYNC.DEFER_BLOCKING 0x0 ;  /* 0x0000000000007b1d */ /* 0x000fe20000010000 */
[----:B------:R-:W-:Y:S01]  /*01e0*/  ISETP.GT.U32.AND P1, PT, R0, 0x3, PT ;  /* 0x000000030000780c */ /* 0x000fe20003f24070 */
[----:B------:R-:W-:-:S12]  /*01f0*/  IMAD.MOV.U32 R0, RZ, RZ, R8 ;  /* 0x000000ffff007224 */ /* 0x000fd800078e0008 */
[----:B-1----:R-:W-:Y:S05]  /*0200*/  @P1 BRA `(.L_x_24) ;  /* 0xfffffffc00d41947 */ /* 0x002fea000383ffff */
.L_x_23:
[----:B------:R-:W-:Y:S05]  /*0210*/  @P0 EXIT ;  /* 0x000000000000094d */ /* 0x000fea0003800000 */
[----:B------:R-:W1:Y:S01]  /*0220*/  S2UR UR5, SR_CgaCtaId ;  /* 0x00000000000579c3 */ /* 0x000e620000008800 */
[----:B------:R-:W-:-:S07]  /*0230*/  UMOV UR4, 0x400 ;  /* 0x0000040000047882 */ /* 0x000fce0000000000 */
[----:B------:R-:W2:Y:S01]  /*0240*/  LDC.64 R2, c[0x0][0x388] ;  /* 0x0000e200ff027b82 */ /* 0x000ea20000000a00 */
[----:B-1----:R-:W-:Y:S01]  /*0250*/  ULEA UR4, UR5, UR4, 0x18 ;  /* 0x0000000405047291 */ /* 0x002fe2000f8ec0ff */
[----:B--2---:R-:W-:-:S08]  /*0260*/  IMAD.WIDE.U32 R2, R7, 0x4, R2 ;  /* 0x0000000407027825 */ /* 0x004fd000078e0002 */
[----:B0-----:R-:W0:Y:S04]  /*0270*/  LDS R5, [UR4] ;  /* 0x00000004ff057984 */ /* 0x001e280008000800 */
[----:B0-----:R-:W-:Y:S01]  /*0280*/  STG.E desc[UR6][R2.64], R5 ;  /* 0x0000000502007986 */ /* 0x001fe2000c101906 */
[----:B------:R-:W-:Y:S05]  /*0290*/  EXIT ;  /* 0x000000000000794d */ /* 0x000fea0003800000 */
.L_x_25:
        /* <DEDUP_REMOVED lines=14> */
.L_x_31:


//--------------------- .text._Z17vector_add_globalPKfS0_Pfi --------------------------
	.section	.text._Z17vector_add_globalPKfS0_Pfi,"ax",@progbits
	.align	128
        .global         _Z17vector_add_globalPKfS0_Pfi
        .type           _Z17vector_add_globalPKfS0_Pfi,@function
        .size           _Z17vector_add_globalPKfS0_Pfi,(.L_x_32 - _Z17vector_add_globalPKfS0_Pfi)
        .other          _Z17vector_add_globalPKfS0_Pfi,@"STO_CUDA_ENTRY STV_DEFAULT"
_Z17vector_add_globalPKfS0_Pfi:
.text._Z17vector_add_globalPKfS0_Pfi:
        /* <DEDUP_REMOVED lines=9> */
[----:B------:R-:W1:Y:S07]  /*0090*/  LDCU.64 UR4, c[0x0][0x358] ;  /* 0x00006b00ff0477ac */ /* 0x000e6e0008000a00 */
[----:B------:R-:W2:Y:S08]  /*00a0*/  LDC.64 R4, c[0x0][0x388] ;  /* 0x0000e200ff047b82 */ /* 0x000eb00000000a00 */
[----:B------:R-:W3:Y:S01]  /*00b0*/  LDC.64 R6, c[0x0][0x390] ;  /* 0x0000e400ff067b82 */ /* 0x000ee20000000a00 */
[----:B0-----:R-:W-:-:S06]  /*00c0*/  IMAD.WIDE R2, R9, 0x4, R2 ;  /* 0x0000000409027825 */ /* 0x001fcc00078e0202 */
[----:B-1----:R-:W4:Y:S01]  /*00d0*/  LDG.E.CONSTANT R2, desc[UR4][R2.64] ;  /* 0x0000000402027981 */ /* 0x002f22000c1e9900 */
[----:B--2---:R-:W-:-:S06]  /*00e0*/  IMAD.WIDE R4, R9, 0x4, R4 ;  /* 0x0000000409047825 */ /* 0x004fcc00078e0204 */
[----:B------:R-:W4:Y:S01]  /*00f0*/  LDG.E.CONSTANT R5, desc[UR4][R4.64] ;  /* 0x0000000404057981 */ /* 0x000f22000c1e9900 */
[----:B---3--:R-:W-:-:S04]  /*0100*/  IMAD.WIDE R6, R9, 0x4, R6 ;  /* 0x0000000409067825 */ /* 0x008fc800078e0206 */
[----:B----4-:R-:W-:-:S05]  /*0110*/  FADD R9, R2, R5 ;  /* 0x0000000502097221 */ /* 0x010fca0000000000 */
[----:B------:R-:W-:Y:S01]  /*0120*/  STG.E desc[UR4][R6.64], R9 ;  /* 0x0000000906007986 */ /* 0x000fe2000c101904 */
[----:B------:R-:W-:Y:S05]  /*0130*/  EXIT ;  /* 0x000000000000794d */ /* 0x000fea0003800000 */
.L_x_26:
        /* <DEDUP_REMOVED lines=12> */
.L_x_32:


//--------------------- .nv.shared._Z19cluster_dsm_examplePi --------------------------
	.section	.nv.shared._Z19cluster_dsm_examplePi,"aw",@nobits
	.sectionflags	@""
	.align	16
.nv.shared._Z19cluster_dsm_examplePi:
	.zero		1040


//--------------------- .nv.shared.reserved.0     --------------------------
	.section	.nv.shared.reserved.0,"aw",@nobits
	.weak		__nv_reservedSMEM_offset_0_alias
	.size		__nv_reservedSMEM_offset_0_alias, 0, 64
	.other		__nv_reservedSMEM_offset_0_alias,@"STO_CUDA_RESERVED_SHARED STV_DEFAULT"
__nv_reservedSMEM_offset_0_alias:
	.zero		0
	.zero		64


//--------------------- .nv.shared._Z20texture_read_exampleyPfi --------------------------
	.section	.nv.shared._Z20texture_read_exampleyPfi,"aw",@nobits
	.sectionflags	@""
	.align	16
	.zero		1024


//--------------------- .nv.shared._Z19scale_with_constantPKfPfi --------------------------
	.section	.nv.shared._Z19scale_with_constantPKfPfi,"aw",@nobits
	.sectionflags	@""
	.align	16
	.zero		1024


//--------------------- .nv.shared._Z20local_memory_examplePfi --------------------------
	.section	.nv.shared._Z20local_memory_examplePfi,"aw",@nobits
	.sectionflags	@""
	.align	16
	.zero		1024


//--------------------- .nv.shared._Z16block_sum_sharedPKfPfi --------------------------
	.section	.nv.shared._Z16block_sum_sharedPKfPfi,"aw",@nobits
	.sectionflags	@""
	.align	16
	.zero		1024


//--------------------- .nv.shared._Z17vector_add_globalPKfS0_Pfi --------------------------
	.section	.nv.shared._Z17vector_add_globalPKfS0_Pfi,"aw",@nobits
	.sectionflags	@""
	.align	16
	.zero		1024


//--------------------- .nv.constant0._Z19cluster_dsm_examplePi --------------------------
	.section	.nv.constant0._Z19cluster_dsm_examplePi,"a",@progbits
	.sectionflags	@""
	.align	4
.nv.constant0._Z19cluster_dsm_examplePi:
	.zero		904


//--------------------- .nv.constant0._Z20texture_read_exampleyPfi --------------------------
	.section	.nv.constant0._Z20texture_read_exampleyPfi,"a",@progbits
	.sectionflags	@""
	.align	4
.nv.constant0._Z20texture_read_exampleyPfi:
	.zero		916


//--------------------- .nv.constant0._Z19scale_with_constantPKfPfi --------------------------
	.section	.nv.constant0._Z19scale_with_constantPKfPfi,"a",@progbits
	.sectionflags	@""
	.align	4
.nv.constant0._Z19scale_with_constantPKfPfi:
	.zero		916


//--------------------- .nv.constant0._Z20local_memory_examplePfi --------------------------
	.section	.nv.constant0._Z20local_memory_examplePfi,"a",@progbits
	.sectionflags	@""
	.align	4
.nv.constant0._Z20local_memory_examplePfi:
	.zero		908


//--------------------- .nv.constant0._Z16block_sum_sharedPKfPfi --------------------------
	.section	.nv.constant0._Z16block_sum_sharedPKfPfi,"a",@progbits
	.sectionflags	@""
	.align	4
.nv.constant0._Z16block_sum_sharedPKfPfi:
	.zero		916


//--------------------- .nv.constant0._Z17vector_add_globalPKfS0_Pfi --------------------------
	.section	.nv.constant0._Z17vector_add_globalPKfS0_Pfi,"a",@progbits
	.sectionflags	@""
	.align	4
.nv.constant0._Z17vector_add_globalPKfS0_Pfi:
	.zero		924


//--------------------- SYMBOLS --------------------------

	.type		.nv.reservedSmem.offset0,@object
	.size		.nv.reservedSmem.offset0,0x4
	.type		.nv.reservedSmem.cap,@object
	.size		.nv.reservedSmem.cap,0x4
